	.target	sm_90a

	.elftype	@"ET_EXEC"


//--------------------- .note.nv.tkinfo           --------------------------
	.section	.note.nv.tkinfo,"",@"SHT_NOTE"
	.sectionflags	@"SHF_NOTE_NV_TKINFO"
	.tkinfo
        /*0018*/ 	.word	0x00000002
        /*0030*/ 	.string	""
        /*0030*/ 	.string	"ptxas"
        /*0030*/ 	.string	"Cuda compilation tools, release 13.0, V13.0.88"
        /*0030*/ 	.string	"Build cuda_13.0.r13.0/compiler.36424714_0"
        /*0030*/ 	.string	"-arch sm_90a -m 64 "



//--------------------- .note.nv.cuinfo           --------------------------
	.section	.note.nv.cuinfo,"",@"SHT_NOTE"
	.sectionflags	@"SHF_NOTE_NV_CUINFO"
        /*0018*/ 	.short	0x0002
        /*001a*/ 	.short	0x005a
        /*001c*/ 	.short	0x0082
	.zero		2


//--------------------- .nv.info                  --------------------------
	.section	.nv.info,"",@"SHT_CUDA_INFO"
	.align	4


	//----- nvinfo : EIATTR_REGCOUNT
	.align		4
        /*0000*/ 	.byte	0x04, 0x2f
        /*0002*/ 	.short	(.L_16 - .L_15)
	.align		4
.L_15:
        /*0004*/ 	.word	index@(_ZN7cutlass13device_kernelINS_4fmha6kernel13FmhaKernelTmaINS1_10collective15FmhaMainloopTmaINS_6half_tEfN4cute5tupleIJNS7_1CILi64EEENS9_ILi256EEENS9_ILi192EEEEEENS4_13DefaultFusionEJEEENS4_15FmhaFwdEpilogueIS6_fNS8_IJSA_SC_SB_EEEEEJEEEEEvNT_6ParamsE)
        /*0008*/ 	.word	0x000000ff


	//----- nvinfo : EIATTR_FRAME_SIZE
	.align		4
.L_16:
        /*000c*/ 	.byte	0x04, 0x11
        /*000e*/ 	.short	(.L_18 - .L_17)
	.align		4
.L_17:
        /*0010*/ 	.word	index@($__internal_0_$__cuda_sm20_rcp_rn_f32_slowpath)
        /*0014*/ 	.word	0x00000060


	//----- nvinfo : EIATTR_FRAME_SIZE
	.align		4
.L_18:
        /*0018*/ 	.byte	0x04, 0x11
        /*001a*/ 	.short	(.L_20 - .L_19)
	.align		4
.L_19:
        /*001c*/ 	.word	index@(_ZN7cutlass13device_kernelINS_4fmha6kernel13FmhaKernelTmaINS1_10collective15FmhaMainloopTmaINS_6half_tEfN4cute5tupleIJNS7_1CILi64EEENS9_ILi256EEENS9_ILi192EEEEEENS4_13DefaultFusionEJEEENS4_15FmhaFwdEpilogueIS6_fNS8_IJSA_SC_SB_EEEEEJEEEEEvNT_6ParamsE)
        /*0020*/ 	.word	0x00000060


	//----- nvinfo : EIATTR_MIN_STACK_SIZE
	.align		4
.L_20:
        /*0024*/ 	.byte	0x04, 0x12
        /*0026*/ 	.short	(.L_22 - .L_21)
	.align		4
.L_21:
        /*0028*/ 	.word	index@(_ZN7cutlass13device_kernelINS_4fmha6kernel13FmhaKernelTmaINS1_10collective15FmhaMainloopTmaINS_6half_tEfN4cute5tupleIJNS7_1CILi64EEENS9_ILi256EEENS9_ILi192EEEEEENS4_13DefaultFusionEJEEENS4_15FmhaFwdEpilogueIS6_fNS8_IJSA_SC_SB_EEEEEJEEEEEvNT_6ParamsE)
        /*002c*/ 	.word	0x00000060
.L_22:


//--------------------- .nv.compat                --------------------------
	.section	.nv.compat,"",@"SHT_CUDA_COMPAT_INFO"
	.align	4
        /*0000*/ 	.byte	0x02, 0x09, 0x01, 0x00, 0x02, 0x02, 0x04, 0x00, 0x02, 0x05, 0x05, 0x00, 0x03, 0x07, 0x01, 0x01
        /*0010*/ 	.byte	0x02, 0x03, 0x01, 0x00, 0x02, 0x06, 0x01, 0x00, 0x04, 0x0b, 0x08, 0x00, 0x00, 0x00, 0x00, 0x00
        /*0020*/ 	.byte	0x00, 0x00, 0x00, 0x00


//--------------------- .nv.info._ZN7cutlass13device_kernelINS_4fmha6kernel13FmhaKernelTmaINS1_10collective15FmhaMainloopTmaINS_6half_tEfN4cute5tupleIJNS7_1CILi64EEENS9_ILi256EEENS9_ILi192EEEEEENS4_13DefaultFusionEJEEENS4_15FmhaFwdEpilogueIS6_fNS8_IJSA_SC_SB_EEEEEJEEEEEvNT_6ParamsE --------------------------
	.section	.nv.info._ZN7cutlass13device_kernelINS_4fmha6kernel13FmhaKernelTmaINS1_10collective15FmhaMainloopTmaINS_6half_tEfN4cute5tupleIJNS7_1CILi64EEENS9_ILi256EEENS9_ILi192EEEEEENS4_13DefaultFusionEJEEENS4_15FmhaFwdEpilogueIS6_fNS8_IJSA_SC_SB_EEEEEJEEEEEvNT_6ParamsE,"",@"SHT_CUDA_INFO"
	.sectionflags	@""
	.align	4


	//----- nvinfo : EIATTR_CUDA_API_VERSION
	.align		4
        /*0000*/ 	.byte	0x04, 0x37
        /*0002*/ 	.short	(.L_24 - .L_23)
.L_23:
        /*0004*/ 	.word	0x00000082


	//----- nvinfo : EIATTR_KPARAM_INFO
	.align		4
.L_24:
        /*0008*/ 	.byte	0x04, 0x17
        /*000a*/ 	.short	(.L_26 - .L_25)
.L_25:
        /*000c*/ 	.word	0x00000000
        /*0010*/ 	.short	0x0000
        /*0012*/ 	.short	0x0070
        /*0014*/ 	.byte	0x00, 0xf0, 0x01, 0x20


	//----- nvinfo : EIATTR_SPARSE_MMA_MASK
	.align		4
.L_26:
        /*0018*/ 	.byte	0x03, 0x50
        /*001a*/ 	.short	0x0000


	//----- nvinfo : EIATTR_MAXREG_COUNT
	.align		4
        /*001c*/ 	.byte	0x03, 0x1b
        /*001e*/ 	.short	0x00ff


	//----- nvinfo : EIATTR_NUM_BARRIERS
	.align		4
        /*0020*/ 	.byte	0x02, 0x4c
        /*0022*/ 	.byte	0x02
	.zero		1


	//----- nvinfo : EIATTR_EXTERNS
	.align		4
        /*0024*/ 	.byte	0x04, 0x0f
        /*0026*/ 	.short	(.L_28 - .L_27)


	//   ....[0]....
	.align		4
.L_27:
        /*0028*/ 	.word	index@(__assertfail)


	//----- nvinfo : EIATTR_ANNOTATIONS
	.align		4
.L_28:
        /*002c*/ 	.byte	0x04, 0x55
        /*002e*/ 	.short	(.L_30 - .L_29)


	//   ....[0]....
.L_29:
        /*0030*/ 	.word	0x00000001
        /*0034*/ 	.byte	0x30, 0x06, 0x00, 0x00, 0x01, 0x00, 0x00, 0x00, 0x60, 0x06, 0x00, 0x00, 0x01, 0x00, 0x00, 0x00
        /* <DEDUP_REMOVED lines=31> */
        /*0234*/ 	.byte	0xf0, 0xd3, 0x00, 0x00


	//----- nvinfo : EIATTR_MERCURY_ISA_VERSION
	.align		4
.L_30:
        /*0238*/ 	.byte	0x03, 0x5f
        /*023a*/ 	.short	0x0101


	//----- nvinfo : EIATTR_COOP_GROUP_MASK_REGIDS
	.align		4
        /*023c*/ 	.byte	0x04, 0x29
        /*023e*/ 	.short	(.L_32 - .L_31)


	//   ....[0]....
.L_31:
        /*0240*/ 	.word	0xffffffff


	//   ....[1]....
        /*0244*/ 	.word	0xffffffff


	//   ....[2]....
        /*0248*/ 	.word	0xffffffff


	//   ....[3]....
        /*024c*/ 	.word	0xffffffff


	//   ....[4]....
        /*0250*/ 	.word	0xffffffff


	//   ....[5]....
        /*0254*/ 	.word	0xffffffff


	//   ....[6]....
        /*0258*/ 	.word	0xffffffff


	//   ....[7]....
        /*025c*/ 	.word	0xffffffff


	//   ....[8]....
        /*0260*/ 	.word	0xffffffff


	//   ....[9]....
        /*0264*/ 	.word	0xffffffff


	//   ....[10]....
        /*0268*/ 	.word	0xffffffff


	//   ....[11]....
        /*026c*/ 	.word	0xffffffff


	//   ....[12]....
        /*0270*/ 	.word	0xffffffff


	//   ....[13]....
        /*0274*/ 	.word	0xffffffff


	//   ....[14]....
        /*0278*/ 	.word	0xffffffff


	//   ....[15]....
        /*027c*/ 	.word	0xffffffff


	//   ....[16]....
        /*0280*/ 	.word	0xffffffff


	//----- nvinfo : EIATTR_COOP_GROUP_INSTR_OFFSETS
	.align		4
.L_32:
        /*0284*/ 	.byte	0x04, 0x28
        /*0286*/ 	.short	(.L_34 - .L_33)


	//   ....[0]....
.L_33:
        /*0288*/ 	.word	0x00000060


	//   ....[1]....
        /*028c*/ 	.word	0x00000150


	//   ....[2]....
        /*0290*/ 	.word	0x00000280


	//   ....[3]....
        /*0294*/ 	.word	0x00000420


	//   ....[4]....
        /*0298*/ 	.word	0x000005c0


	//   ....[5]....
        /*029c*/ 	.word	0x00002a20


	//   ....[6]....
        /*02a0*/ 	.word	0x00002a30


	//   ....[7]....
        /*02a4*/ 	.word	0x00002a60


	//   ....[8]....
        /*02a8*/ 	.word	0x00002a70


	//   ....[9]....
        /*02ac*/ 	.word	0x00008050


	//   ....[10]....
        /*02b0*/ 	.word	0x000080f0


	//   ....[11]....
        /*02b4*/ 	.word	0x00008100


	//   ....[12]....
        /*02b8*/ 	.word	0x00008120


	//   ....[13]....
        /*02bc*/ 	.word	0x0000cd40


	//   ....[14]....
        /*02c0*/ 	.word	0x0000cd70


	//   ....[15]....
        /*02c4*/ 	.word	0x0000cdc0


	//   ....[16]....
        /*02c8*/ 	.word	0x0000cdd0


	//----- nvinfo : EIATTR_SYSCALL_OFFSETS
	.align		4
.L_34:
        /*02cc*/ 	.byte	0x04, 0x46
        /*02ce*/ 	.short	(.L_36 - .L_35)


	//   ....[0]....
.L_35:
        /*02d0*/ 	.word	0x0000db60


	//   ....[1]....
        /*02d4*/ 	.word	0x0000dcb0


	//----- nvinfo : EIATTR_MBARRIER_INSTR_OFFSETS
	.align		4
.L_36:
        /*02d8*/ 	.byte	0x04, 0x39
        /*02da*/ 	.short	(.L_38 - .L_37)


	//   ....[0]....
.L_37:
        /*02dc*/ 	.word	0x00000250
        /*02e0*/ 	.word	0x000000ff
        /*02e4*/ 	.word	0x00066040
        /*02e8*/ 	.short	0x0100
        /*02ea*/ 	.byte	0x08
	.zero		1


	//   ....[1]....
        /*02ec*/ 	.word	0x00000260
        /*02f0*/ 	.word	0x000000ff
        /*02f4*/ 	.word	0x00066048
        /*02f8*/ 	.short	0x0100
        /*02fa*/ 	.byte	0x08
	.zero		1


	//   ....[2]....
        /*02fc*/ 	.word	0x00000390
        /*0300*/ 	.word	0x000000ff
        /*0304*/ 	.word	0x00066000
        /*0308*/ 	.short	0x0100
        /*030a*/ 	.byte	0x08
	.zero		1


	//   ....[3]....
        /*030c*/ 	.word	0x000003a0
        /*0310*/ 	.word	0x000000ff
        /*0314*/ 	.word	0x00066020
        /*0318*/ 	.short	0x0100
        /*031a*/ 	.byte	0x08
	.zero		1


	//   ....[4]....
        /*031c*/ 	.word	0x000003b0
        /*0320*/ 	.word	0x000000ff
        /*0324*/ 	.word	0x00066008
        /*0328*/ 	.short	0x0100
        /*032a*/ 	.byte	0x08
	.zero		1


	//   ....[5]....
        /*032c*/ 	.word	0x000003c0
        /*0330*/ 	.word	0x000000ff
        /*0334*/ 	.word	0x00066028
        /*0338*/ 	.short	0x0100
        /*033a*/ 	.byte	0x08
	.zero		1


	//   ....[6]....
        /*033c*/ 	.word	0x000003d0
        /*0340*/ 	.word	0x000000ff
        /*0344*/ 	.word	0x00066010
        /*0348*/ 	.short	0x0100
        /*034a*/ 	.byte	0x08
	.zero		1


	//   ....[7]....
        /*034c*/ 	.word	0x000003e0
        /*0350*/ 	.word	0x000000ff
        /*0354*/ 	.word	0x00066030
        /*0358*/ 	.short	0x0100
        /*035a*/ 	.byte	0x08
	.zero		1


	//   ....[8]....
        /*035c*/ 	.word	0x000003f0
        /*0360*/ 	.word	0x000000ff
        /*0364*/ 	.word	0x00066018
        /*0368*/ 	.short	0x0100
        /*036a*/ 	.byte	0x08
	.zero		1


	//   ....[9]....
        /*036c*/ 	.word	0x00000400
        /*0370*/ 	.word	0x000000ff
        /*0374*/ 	.word	0x00066038
        /*0378*/ 	.short	0x0100
        /*037a*/ 	.byte	0x08
	.zero		1


	//   ....[10]....
        /*037c*/ 	.word	0x00000530
        /*0380*/ 	.word	0x000000ff
        /*0384*/ 	.word	0x00066050
        /*0388*/ 	.short	0x0100
        /*038a*/ 	.byte	0x08
	.zero		1


	//   ....[11]....
        /*038c*/ 	.word	0x00000540
        /*0390*/ 	.word	0x000000ff
        /*0394*/ 	.word	0x00066070
        /*0398*/ 	.short	0x0100
        /*039a*/ 	.byte	0x08
	.zero		1


	//   ....[12]....
        /*039c*/ 	.word	0x00000550
        /*03a0*/ 	.word	0x000000ff
        /*03a4*/ 	.word	0x00066058
        /*03a8*/ 	.short	0x0100
        /*03aa*/ 	.byte	0x08
	.zero		1


	//   ....[13]....
        /*03ac*/ 	.word	0x00000560
        /*03b0*/ 	.word	0x000000ff
        /*03b4*/ 	.word	0x00066078
        /*03b8*/ 	.short	0x0100
        /*03ba*/ 	.byte	0x08
	.zero		1


	//   ....[14]....
        /*03bc*/ 	.word	0x00000570
        /*03c0*/ 	.word	0x000000ff
        /*03c4*/ 	.word	0x00066060
        /*03c8*/ 	.short	0x0100
        /*03ca*/ 	.byte	0x08
	.zero		1


	//   ....[15]....
        /*03cc*/ 	.word	0x00000580
        /*03d0*/ 	.word	0x000000ff
        /*03d4*/ 	.word	0x00066080
        /*03d8*/ 	.short	0x0100
        /*03da*/ 	.byte	0x08
	.zero		1


	//   ....[16]....
        /*03dc*/ 	.word	0x00000590
        /*03e0*/ 	.word	0x000000ff
        /*03e4*/ 	.word	0x00066068
        /*03e8*/ 	.short	0x0100
        /*03ea*/ 	.byte	0x08
	.zero		1


	//   ....[17]....
        /*03ec*/ 	.word	0x000005a0
        /*03f0*/ 	.word	0x000000ff
        /*03f4*/ 	.word	0x00066088
        /*03f8*/ 	.short	0x0100
        /*03fa*/ 	.byte	0x08
	.zero		1


	//   ....[18]....
        /*03fc*/ 	.word	0x000006e0
        /*0400*/ 	.word	0x00000003
        /*0404*/ 	.word	0x00066048
        /*0408*/ 	.short	0x010a
        /*040a*/ 	.byte	0x3f
	.zero		1


	//   ....[19]....
        /*040c*/ 	.word	0x00000ab0
        /*0410*/ 	.word	0x00000003
        /*0414*/ 	.word	0x00066020
        /*0418*/ 	.short	0x010a
        /*041a*/ 	.byte	0x3f
	.zero		1


	//   ....[20]....
        /*041c*/ 	.word	0x00000d40
        /*0420*/ 	.word	0x00000002
        /*0424*/ 	.word	0x00066020
        /*0428*/ 	.short	0x010a
        /*042a*/ 	.byte	0x3f
	.zero		1


	//   ....[21]....
        /*042c*/ 	.word	0x00001090
        /*0430*/ 	.word	0x00000002
        /*0434*/ 	.word	0x00066020
        /*0438*/ 	.short	0x010a
        /*043a*/ 	.byte	0x3f
	.zero		1


	//   ....[22]....
        /*043c*/ 	.word	0x000013c0
        /*0440*/ 	.word	0x00000003
        /*0444*/ 	.word	0x00066020
        /*0448*/ 	.short	0x010a
        /*044a*/ 	.byte	0x3f
	.zero		1


	//   ....[23]....
        /*044c*/ 	.word	0x00001740
        /*0450*/ 	.word	0x00000004
        /*0454*/ 	.word	0x00066040
        /*0458*/ 	.short	0x010a
        /*045a*/ 	.byte	0x3f
	.zero		1


	//   ....[24]....
        /*045c*/ 	.word	0x00001790
        /*0460*/ 	.word	0x00000002
        /*0464*/ 	.word	0x00066000
        /*0468*/ 	.short	0x010a
        /*046a*/ 	.byte	0x3f
	.zero		1


	//   ....[25]....
        /*046c*/ 	.word	0x00002240
        /*0470*/ 	.word	0x0000000f
        /*0474*/ 	.word	0x00066008
        /*0478*/ 	.short	0x010a
        /*047a*/ 	.byte	0x3f
	.zero		1


	//   ....[26]....
        /*047c*/ 	.word	0x00006ae0
        /*0480*/ 	.word	0x0000000c
        /*0484*/ 	.word	0x00000000
        /*0488*/ 	.short	0x0101
        /*048a*/ 	.byte	0x3f
	.zero		1


	//   ....[27]....
        /*048c*/ 	.word	0x00006be0
        /*0490*/ 	.word	0x00000009
        /*0494*/ 	.word	0x00066000
        /*0498*/ 	.short	0x010a
        /*049a*/ 	.byte	0x3f
	.zero		1


	//   ....[28]....
        /*049c*/ 	.word	0x00007450
        /*04a0*/ 	.word	0x00000008
        /*04a4*/ 	.word	0x00066020
        /*04a8*/ 	.short	0x010a
        /*04aa*/ 	.byte	0x3f
	.zero		1


	//   ....[29]....
        /*04ac*/ 	.word	0x00008080
        /*04b0*/ 	.word	0x00000002
        /*04b4*/ 	.word	0x00000000
        /*04b8*/ 	.short	0x0101
        /*04ba*/ 	.byte	0x3f
	.zero		1


	//   ....[30]....
        /*04bc*/ 	.word	0x000080b0
        /*04c0*/ 	.word	0x0000000a
        /*04c4*/ 	.word	0x00066000
        /*04c8*/ 	.short	0x010a
        /*04ca*/ 	.byte	0x3f
	.zero		1


	//   ....[31]....
        /*04cc*/ 	.word	0x0000c7a0
        /*04d0*/ 	.word	0x00000008
        /*04d4*/ 	.word	0x00000000
        /*04d8*/ 	.short	0x0101
        /*04da*/ 	.byte	0x3f
	.zero		1


	//   ....[32]....
        /*04dc*/ 	.word	0x0000c890
        /*04e0*/ 	.word	0x00000002
        /*04e4*/ 	.word	0x00066020
        /*04e8*/ 	.short	0x010a
        /*04ea*/ 	.byte	0x3f
	.zero		1


	//   ....[33]....
        /*04ec*/ 	.word	0x0000f120
        /*04f0*/ 	.word	0x00000003
        /*04f4*/ 	.word	0x00066048
        /*04f8*/ 	.short	0x010a
        /*04fa*/ 	.byte	0x3f
	.zero		1


	//   ....[34]....
        /*04fc*/ 	.word	0x0000f170
        /*0500*/ 	.word	0x00000003
        /*0504*/ 	.word	0x00066020
        /*0508*/ 	.short	0x010a
        /*050a*/ 	.byte	0x3f
	.zero		1


	//   ....[35]....
        /*050c*/ 	.word	0x0000f1c0
        /*0510*/ 	.word	0x00000002
        /*0514*/ 	.word	0x00066020
        /*0518*/ 	.short	0x010a
        /*051a*/ 	.byte	0x3f
	.zero		1


	//   ....[36]....
        /*051c*/ 	.word	0x0000f210
        /*0520*/ 	.word	0x00000002
        /*0524*/ 	.word	0x00066020
        /*0528*/ 	.short	0x010a
        /*052a*/ 	.byte	0x3f
	.zero		1


	//   ....[37]....
        /*052c*/ 	.word	0x0000f260
        /*0530*/ 	.word	0x00000003
        /*0534*/ 	.word	0x00066020
        /*0538*/ 	.short	0x010a
        /*053a*/ 	.byte	0x3f
	.zero		1


	//   ....[38]....
        /*053c*/ 	.word	0x0000f2e0
        /*0540*/ 	.word	0x00000002
        /*0544*/ 	.word	0x00066040
        /*0548*/ 	.short	0x010a
        /*054a*/ 	.byte	0x3f
	.zero		1


	//   ....[39]....
        /*054c*/ 	.word	0x0000f360
        /*0550*/ 	.word	0x00000003
        /*0554*/ 	.word	0x00066000
        /*0558*/ 	.short	0x010a
        /*055a*/ 	.byte	0x3f
	.zero		1


	//   ....[40]....
        /*055c*/ 	.word	0x0000f3e0
        /*0560*/ 	.word	0x0000000f
        /*0564*/ 	.word	0x00066008
        /*0568*/ 	.short	0x010a
        /*056a*/ 	.byte	0x3f
	.zero		1


	//   ....[41]....
        /*056c*/ 	.word	0x0000f430
        /*0570*/ 	.word	0x00000009
        /*0574*/ 	.word	0x00066000
        /*0578*/ 	.short	0x010a
        /*057a*/ 	.byte	0x3f
	.zero		1


	//   ....[42]....
        /*057c*/ 	.word	0x0000f480
        /*0580*/ 	.word	0x00000008
        /*0584*/ 	.word	0x00066020
        /*0588*/ 	.short	0x010a
        /*058a*/ 	.byte	0x3f
	.zero		1


	//   ....[43]....
        /*058c*/ 	.word	0x0000f4d0
        /*0590*/ 	.word	0x0000000a
        /*0594*/ 	.word	0x00066000
        /*0598*/ 	.short	0x010a
        /*059a*/ 	.byte	0x3f
	.zero		1


	//   ....[44]....
        /*059c*/ 	.word	0x0000f520
        /*05a0*/ 	.word	0x00000002
        /*05a4*/ 	.word	0x00066020
        /*05a8*/ 	.short	0x010a
        /*05aa*/ 	.byte	0x3f
	.zero		1


	//----- nvinfo : EIATTR_NUM_MBARRIERS
	.align		4
.L_38:
        /*05ac*/ 	.byte	0x03, 0x38
        /*05ae*/ 	.short	0x0012


	//----- nvinfo : EIATTR_EXIT_INSTR_OFFSETS
	.align		4
        /*05b0*/ 	.byte	0x04, 0x1c
        /*05b2*/ 	.short	(.L_40 - .L_39)


	//   ....[0]....
.L_39:
        /*05b4*/ 	.word	0x0000f110


	//----- nvinfo : EIATTR_MAX_THREADS
	.align		4
.L_40:
        /*05b8*/ 	.byte	0x04, 0x05
        /*05ba*/ 	.short	(.L_42 - .L_41)
.L_41:
        /*05bc*/ 	.word	0x00000080
        /*05c0*/ 	.word	0x00000001
        /*05c4*/ 	.word	0x00000001


	//----- nvinfo : EIATTR_CRS_STACK_SIZE
	.align		4
.L_42:
        /*05c8*/ 	.byte	0x04, 0x1e
        /*05ca*/ 	.short	(.L_44 - .L_43)
.L_43:
        /*05cc*/ 	.word	0x00000000


	//----- nvinfo : EIATTR_CBANK_PARAM_SIZE
	.align		4
.L_44:
        /*05d0*/ 	.byte	0x03, 0x19
        /*05d2*/ 	.short	0x0870


	//----- nvinfo : EIATTR_PARAM_CBANK
	.align		4
        /*05d4*/ 	.byte	0x04, 0x0a
        /*05d6*/ 	.short	(.L_46 - .L_45)
	.align		4
.L_45:
        /*05d8*/ 	.word	index@(.nv.constant0._ZN7cutlass13device_kernelINS_4fmha6kernel13FmhaKernelTmaINS1_10collective15FmhaMainloopTmaINS_6half_tEfN4cute5tupleIJNS7_1CILi64EEENS9_ILi256EEENS9_ILi192EEEEEENS4_13DefaultFusionEJEEENS4_15FmhaFwdEpilogueIS6_fNS8_IJSA_SC_SB_EEEEEJEEEEEvNT_6ParamsE)
        /*05dc*/ 	.short	0x0210
        /*05de*/ 	.short	0x0870


	//----- nvinfo : EIATTR_SW_WAR
	.align		4
.L_46:
        /*05e0*/ 	.byte	0x04, 0x36
        /*05e2*/ 	.short	(.L_48 - .L_47)
.L_47:
        /*05e4*/ 	.word	0x00000008
.L_48:


//--------------------- .nv.callgraph             --------------------------
	.section	.nv.callgraph,"",@"SHT_CUDA_CALLGRAPH"
	.align	4
	.sectionentsize	8
	.align		4
        /*0000*/ 	.word	0x00000000
	.align		4
        /*0004*/ 	.word	0xffffffff
	.align		4
        /*0008*/ 	.word	index@(_ZN7cutlass13device_kernelINS_4fmha6kernel13FmhaKernelTmaINS1_10collective15FmhaMainloopTmaINS_6half_tEfN4cute5tupleIJNS7_1CILi64EEENS9_ILi256EEENS9_ILi192EEEEEENS4_13DefaultFusionEJEEENS4_15FmhaFwdEpilogueIS6_fNS8_IJSA_SC_SB_EEEEEJEEEEEvNT_6ParamsE)
	.align		4
        /*000c*/ 	.word	index@(__assertfail)
	.align		4
        /*0010*/ 	.word	0x00000000
	.align		4
        /*0014*/ 	.word	0xfffffffe
	.align		4
        /*0018*/ 	.word	0x00000000
	.align		4
        /*001c*/ 	.word	0xfffffffd
	.align		4
        /*0020*/ 	.word	0x00000000
	.align		4
        /*0024*/ 	.word	0xfffffffc


//--------------------- .nv.constant4             --------------------------
	.section	.nv.constant4,"a",@progbits
	.align	8
	.align		8
.nv.constant4:
        /*0000*/ 	.dword	__assertfail
	.align		8
        /*0008*/ 	.dword	__unnamed_1
	.align		8
        /*0010*/ 	.dword	__unnamed_2
	.align		8
        /*0018*/ 	.dword	_ZN39_INTERNAL_0955f73e_4_k_cu_b80d446b_27944cuda3std3__45__cpo5beginE
	.align		8
        /*0020*/ 	.dword	_ZN39_INTERNAL_0955f73e_4_k_cu_b80d446b_27944cuda3std3__45__cpo3endE
	.align		8
        /*0028*/ 	.dword	_ZN39_INTERNAL_0955f73e_4_k_cu_b80d446b_27944cuda3std3__45__cpo6cbeginE
	.align		8
        /*0030*/ 	.dword	_ZN39_INTERNAL_0955f73e_4_k_cu_b80d446b_27944cuda3std3__45__cpo4cendE
	.align		8
        /*0038*/ 	.dword	_ZN39_INTERNAL_0955f73e_4_k_cu_b80d446b_27944cuda3std3__441_GLOBAL__N__0955f73e_4_k_cu_b80d446b_27946ignoreE
	.align		8
        /*0040*/ 	.dword	_ZN39_INTERNAL_0955f73e_4_k_cu_b80d446b_27944cuda3std3__419piecewise_constructE
	.align		8
        /*0048*/ 	.dword	_ZN39_INTERNAL_0955f73e_4_k_cu_b80d446b_27944cuda3std3__48in_placeE
	.align		8
        /*0050*/ 	.dword	_ZN39_INTERNAL_0955f73e_4_k_cu_b80d446b_27944cuda3std6ranges3__45__cpo4swapE
	.align		8
        /*0058*/ 	.dword	_ZN39_INTERNAL_0955f73e_4_k_cu_b80d446b_27944cuda3std6ranges3__45__cpo9iter_moveE
	.align		8
        /*0060*/ 	.dword	_ZN39_INTERNAL_0955f73e_4_k_cu_b80d446b_27944cute7productE
	.align		8
        /*0068*/ 	.dword	_ZN39_INTERNAL_0955f73e_4_k_cu_b80d446b_27944cute1_E
	.align		8
        /*0070*/ 	.dword	$str$23
	.align		8
        /*0078*/ 	.dword	$str$24


//--------------------- .text._ZN7cutlass13device_kernelINS_4fmha6kernel13FmhaKernelTmaINS1_10collective15FmhaMainloopTmaINS_6half_tEfN4cute5tupleIJNS7_1CILi64EEENS9_ILi256EEENS9_ILi192EEEEEENS4_13DefaultFusionEJEEENS4_15FmhaFwdEpilogueIS6_fNS8_IJSA_SC_SB_EEEEEJEEEEEvNT_6ParamsE --------------------------
	.section	.text._ZN7cutlass13device_kernelINS_4fmha6kernel13FmhaKernelTmaINS1_10collective15FmhaMainloopTmaINS_6half_tEfN4cute5tupleIJNS7_1CILi64EEENS9_ILi256EEENS9_ILi192EEEEEENS4_13DefaultFusionEJEEENS4_15FmhaFwdEpilogueIS6_fNS8_IJSA_SC_SB_EEEEEJEEEEEvNT_6ParamsE,"ax",@progbits
	.align	128
.text._ZN7cutlass13device_kernelINS_4fmha6kernel13FmhaKernelTmaINS1_10collective15FmhaMainloopTmaINS_6half_tEfN4cute5tupleIJNS7_1CILi64EEENS9_ILi256EEENS9_ILi192EEEEEENS4_13DefaultFusionEJEEENS4_15FmhaFwdEpilogueIS6_fNS8_IJSA_SC_SB_EEEEEJEEEEEvNT_6ParamsE:
        .type           _ZN7cutlass13device_kernelINS_4fmha6kernel13FmhaKernelTmaINS1_10collective15FmhaMainloopTmaINS_6half_tEfN4cute5tupleIJNS7_1CILi64EEENS9_ILi256EEENS9_ILi192EEEEEENS4_13DefaultFusionEJEEENS4_15FmhaFwdEpilogueIS6_fNS8_IJSA_SC_SB_EEEEEJEEEEEvNT_6ParamsE,@function
        .size           _ZN7cutlass13device_kernelINS_4fmha6kernel13FmhaKernelTmaINS1_10collective15FmhaMainloopTmaINS_6half_tEfN4cute5tupleIJNS7_1CILi64EEENS9_ILi256EEENS9_ILi192EEEEEENS4_13DefaultFusionEJEEENS4_15FmhaFwdEpilogueIS6_fNS8_IJSA_SC_SB_EEEEEJEEEEEvNT_6ParamsE,(.L_x_83 - _ZN7cutlass13device_kernelINS_4fmha6kernel13FmhaKernelTmaINS1_10collective15FmhaMainloopTmaINS_6half_tEfN4cute5tupleIJNS7_1CILi64EEENS9_ILi256EEENS9_ILi192EEEEEENS4_13DefaultFusionEJEEENS4_15FmhaFwdEpilogueIS6_fNS8_IJSA_SC_SB_EEEEEJEEEEEvNT_6ParamsE)
        .other          _ZN7cutlass13device_kernelINS_4fmha6kernel13FmhaKernelTmaINS1_10collective15FmhaMainloopTmaINS_6half_tEfN4cute5tupleIJNS7_1CILi64EEENS9_ILi256EEENS9_ILi192EEEEEENS4_13DefaultFusionEJEEENS4_15FmhaFwdEpilogueIS6_fNS8_IJSA_SC_SB_EEEEEJEEEEEvNT_6ParamsE,@"STO_CUDA_ENTRY STV_DEFAULT"
_ZN7cutlass13device_kernelINS_4fmha6kernel13FmhaKernelTmaINS1_10collective15FmhaMainloopTmaINS_6half_tEfN4cute5tupleIJNS7_1CILi64EEENS9_ILi256EEENS9_ILi192EEEEEENS4_13DefaultFusionEJEEENS4_15FmhaFwdEpilogueIS6_fNS8_IJSA_SC_SB_EEEEEJEEEEEvNT_6ParamsE:
[----:B------:R-:W1:Y:S01]  /*0000*/  LDC R1, c[0x0][0x28] ;  /* 0x00000a00ff017b82 */ /* 0x000e620000000800 */
[----:B------:R-:W2:Y:S01]  /*0010*/  S2R R3, SR_TID.X ;  /* 0x0000000000037919 */ /* 0x000ea20000002100 */
[----:B------:R-:W-:Y:S01]  /*0020*/  ELECT P0, URZ, PT ;  /* 0x00000000003f782f */ /* 0x000fe20003800000 */
[----:B------:R-:W-:Y:S01]  /*0030*/  BSSY B0, `(.L_x_0) ;  /* 0x0000011000007945 */ /* 0x000fe20003800000 */
[----:B-1----:R-:W-:Y:S02]  /*0040*/  IADD3 R1, R1, -0x60, RZ ;  /* 0xffffffa001017810 */ /* 0x002fe40007ffe0ff */
[----:B--2---:R-:W-:-:S05]  /*0050*/  SHF.R.U32.HI R0, RZ, 0x5, R3 ;  /* 0x00000005ff007819 */ /* 0x004fca0000011603 */
[----:B------:R-:W1:Y:S02]  /*0060*/  SHFL.IDX PT, R2, R0, RZ, 0x1f ;  /* 0x00001fff00027589 */ /* 0x000e6400000e0000 */
[----:B-1----:R-:W-:-:S13]  /*0070*/  ISETP.NE.OR P0, PT, R2, RZ, !P0 ;  /* 0x000000ff0200720c */ /* 0x002fda0004705670 */
[----:B------:R-:W-:Y:S05]  /*0080*/  @P0 BRA `(.L_x_1) ;  /* 0x00000000002c0947 */ /* 0x000fea0003800000 */
[----:B------:R-:W-:Y:S02]  /*0090*/  ULDC.64 UR4, c[0x0][0x198] ;  /* 0x0000660000047ab9 */ /* 0x000fe40000000a00 */
[----:B------:R-:W-:Y:S02]  /*00a0*/  UIADD3 UR6, UP0, UR4, 0xf0, URZ ;  /* 0x000000f004067890 */ /* 0x000fe4000ff1e03f */
[----:B------:R-:W-:Y:S02]  /*00b0*/  UIADD3 UR8, UP1, UR4, 0x1f0, URZ ;  /* 0x000001f004087890 */ /* 0x000fe4000ff3e03f */
[----:B------:R-:W-:Y:S02]  /*00c0*/  UIADD3 UR4, UP2, UR4, 0x2f0, URZ ;  /* 0x000002f004047890 */ /* 0x000fe4000ff5e03f */
[----:B------:R-:W-:Y:S02]  /*00d0*/  UIADD3.X UR7, URZ, UR5, URZ, UP0, !UPT ;  /* 0x000000053f077290 */ /* 0x000fe400087fe43f */
[----:B------:R-:W-:-:S02]  /*00e0*/  UIADD3.X UR9, URZ, UR5, URZ, UP1, !UPT ;  /* 0x000000053f097290 */ /* 0x000fc40008ffe43f */
[----:B------:R-:W-:-:S05]  /*00f0*/  UIADD3.X UR5, URZ, UR5, URZ, UP2, !UPT ;  /* 0x000000053f057290 */ /* 0x000fca00097fe43f */
[----:B------:R1:W-:Y:S02]  /*0100*/  UTMACCTL.PF [UR6] ;  /* 0x00000000060079b9 */ /* 0x0003e40008040000 */
[----:B------:R1:W-:Y:S02]  /*0110*/  UTMACCTL.PF [UR8] ;  /* 0x00000000080079b9 */ /* 0x0003e40008040000 */
[----:B------:R1:W-:Y:S02]  /*0120*/  UTMACCTL.PF [UR4] ;  /* 0x00000000040079b9 */ /* 0x0003e40008040000 */
[----:B-1----:R-:W-:Y:S01]  /*0130*/  NOP ;  /* 0x0000000000007918 */ /* 0x002fe20000000000 */
.L_x_1:
[----:B------:R-:W-:Y:S05]  /*0140*/  BSYNC B0 ;  /* 0x0000000000007941 */ /* 0x000fea0003800000 */
.L_x_0:
[----:B------:R-:W1:Y:S02]  /*0150*/  SHFL.IDX PT, R2, R0, RZ, 0x1f ;  /* 0x00001fff00027589 */ /* 0x000e6400000e0000 */
[----:B-1----:R-:W-:-:S13]  /*0160*/  ISETP.NE.AND P0, PT, R2, RZ, PT ;  /* 0x000000ff0200720c */ /* 0x002fda0003f05270 */
[----:B------:R-:W-:Y:S05]  /*0170*/  @P0 BRA `(.L_x_2) ;  /* 0x0000000000400947 */ /* 0x000fea0003800000 */
[----:B------:R-:W1:Y:S01]  /*0180*/  S2UR UR8, SR_CgaCtaId ;  /* 0x00000000000879c3 */ /* 0x000e620000008800 */
[----:B------:R-:W-:Y:S01]  /*0190*/  UMOV UR4, 0x400 ;  /* 0x0000040000047882 */ /* 0x000fe20000000000 */
[----:B------:R-:W-:Y:S01]  /*01a0*/  UMOV UR5, 0x1 ;  /* 0x0000000100057882 */ /* 0x000fe20000000000 */
[----:B------:R-:W-:Y:S01]  /*01b0*/  UMOV UR6, 0x80 ;  /* 0x0000008000067882 */ /* 0x000fe20000000000 */
[----:B------:R-:W-:Y:S01]  /*01c0*/  ELECT P0, URZ, PT ;  /* 0x00000000003f782f */ /* 0x000fe20003800000 */
[----:B------:R-:W-:-:S04]  /*01d0*/  UIADD3 UR6, -UR6, 0x100000, URZ ;  /* 0x0010000006067890 */ /* 0x000fc8000fffe13f */
[----:B------:R-:W-:Y:S02]  /*01e0*/  USHF.L.U32 UR7, UR6, 0xb, URZ ;  /* 0x0000000b06077899 */ /* 0x000fe4000800063f */
[----:B------:R-:W-:Y:S02]  /*01f0*/  USHF.L.U32 UR6, UR6, 0x1, URZ ;  /* 0x0000000106067899 */ /* 0x000fe4000800063f */
[----:B-1----:R-:W-:Y:S02]  /*0200*/  ULEA UR8, UR8, UR4, 0x18 ;  /* 0x0000000408087291 */ /* 0x002fe4000f8ec03f */
[----:B------:R-:W-:-:S04]  /*0210*/  UIADD3 UR4, -UR5, 0x100000, URZ ;  /* 0x0010000005047890 */ /* 0x000fc8000fffe13f */
[----:B------:R-:W-:Y:S02]  /*0220*/  USHF.L.U32 UR5, UR4, 0xb, URZ ;  /* 0x0000000b04057899 */ /* 0x000fe4000800063f */
[----:B------:R-:W-:Y:S01]  /*0230*/  USHF.L.U32 UR4, UR4, 0x1, URZ ;  /* 0x0000000104047899 */ /* 0x000fe2000800063f */
[----:B------:R-:W1:Y:S11]  /*0240*/  FENCE.VIEW.ASYNC.S ;  /* 0x00000000000073c6 */ /* 0x000e760000000000 */
[----:B-1----:R1:W2:Y:S01]  /*0250*/  SYNCS.EXCH.64 URZ, [UR8+0x66040], UR4 ;  /* 0x06604004083f75b2 */ /* 0x0022a20008000100 */
[----:B------:R1:W3:Y:S01]  /*0260*/  SYNCS.EXCH.64 URZ, [UR8+0x66048], UR6 ;  /* 0x06604806083f75b2 */ /* 0x0002e20008000100 */
[----:B------:R-:W-:Y:S01]  /*0270*/  NOP ;  /* 0x0000000000007918 */ /* 0x000fe20000000000 */
.L_x_2:
[----:B------:R-:W4:Y:S01]  /*0280*/  SHFL.IDX PT, R2, R0, RZ, 0x1f ;  /* 0x00001fff00027589 */ /* 0x000f2200000e0000 */
[----:B------:R-:W-:Y:S01]  /*0290*/  NOP ;  /* 0x0000000000007918 */ /* 0x000fe20000000000 */
[----:B----4-:R-:W-:-:S13]  /*02a0*/  ISETP.NE.AND P0, PT, R2, RZ, PT ;  /* 0x000000ff0200720c */ /* 0x010fda0003f05270 */
[----:B------:R-:W-:Y:S05]  /*02b0*/  @P0 BRA `(.L_x_3) ;  /* 0x0000000000580947 */ /* 0x000fea0003800000 */
[----:B-1----:R-:W1:Y:S01]  /*02c0*/  S2UR UR5, SR_CgaCtaId ;  /* 0x00000000000579c3 */ /* 0x002e620000008800 */
[----:B------:R-:W-:Y:S01]  /*02d0*/  UMOV UR4, 0x400 ;  /* 0x0000040000047882 */ /* 0x000fe20000000000 */
[----:B------:R-:W-:Y:S01]  /*02e0*/  UMOV UR6, 0x1 ;  /* 0x0000000100067882 */ /* 0x000fe20000000000 */
[----:B------:R-:W-:Y:S01]  /*02f0*/  UMOV UR7, 0x80 ;  /* 0x0000008000077882 */ /* 0x000fe20000000000 */
[----:B------:R-:W-:Y:S01]  /*0300*/  ELECT P0, URZ, PT ;  /* 0x00000000003f782f */ /* 0x000fe20003800000 */
[----:B-1----:R-:W-:Y:S02]  /*0310*/  ULEA UR8, UR5, UR4, 0x18 ;  /* 0x0000000405087291 */ /* 0x002fe4000f8ec03f */
[----:B------:R-:W-:-:S04]  /*0320*/  UIADD3 UR4, -UR6, 0x100000, URZ ;  /* 0x0010000006047890 */ /* 0x000fc8000fffe13f */
[----:B------:R-:W-:Y:S02]  /*0330*/  USHF.L.U32 UR5, UR4, 0xb, URZ ;  /* 0x0000000b04057899 */ /* 0x000fe4000800063f */
[----:B------:R-:W-:Y:S02]  /*0340*/  USHF.L.U32 UR4, UR4, 0x1, URZ ;  /* 0x0000000104047899 */ /* 0x000fe4000800063f */
[----:B------:R-:W-:-:S04]  /*0350*/  UIADD3 UR6, -UR7, 0x100000, URZ ;  /* 0x0010000007067890 */ /* 0x000fc8000fffe13f */
[----:B------:R-:W-:Y:S02]  /*0360*/  USHF.L.U32 UR7, UR6, 0xb, URZ ;  /* 0x0000000b06077899 */ /* 0x000fe4000800063f */
[----:B------:R-:W-:Y:S01]  /*0370*/  USHF.L.U32 UR6, UR6, 0x1, URZ ;  /* 0x0000000106067899 */ /* 0x000fe2000800063f */
[----:B------:R-:W1:Y:S03]  /*0380*/  FENCE.VIEW.ASYNC.S ;  /* 0x00000000000073c6 */ /* 0x000e660000000000 */
[----:B-1----:R4:W1:Y:S08]  /*0390*/  SYNCS.EXCH.64 URZ, [UR8+0x66000], UR4 ;  /* 0x06600004083f75b2 */ /* 0x0028700008000100 */
[----:B------:R4:W1:Y:S01]  /*03a0*/  SYNCS.EXCH.64 URZ, [UR8+0x66020], UR6 ;  /* 0x06602006083f75b2 */ /* 0x0008620008000100 */
[----:B------:R4:W1:Y:S01]  /*03b0*/  SYNCS.EXCH.64 URZ, [UR8+0x66008], UR4 ;  /* 0x06600804083f75b2 */ /* 0x0008620008000100 */
[----:B------:R4:W1:Y:S01]  /*03c0*/  SYNCS.EXCH.64 URZ, [UR8+0x66028], UR6 ;  /* 0x06602806083f75b2 */ /* 0x0008620008000100 */
[----:B------:R4:W1:Y:S01]  /*03d0*/  SYNCS.EXCH.64 URZ, [UR8+0x66010], UR4 ;  /* 0x06601004083f75b2 */ /* 0x0008620008000100 */
[----:B------:R4:W1:Y:S01]  /*03e0*/  SYNCS.EXCH.64 URZ, [UR8+0x66030], UR6 ;  /* 0x06603006083f75b2 */ /* 0x0008620008000100 */
[----:B------:R4:W1:Y:S01]  /*03f0*/  SYNCS.EXCH.64 URZ, [UR8+0x66018], UR4 ;  /* 0x06601804083f75b2 */ /* 0x0008620008000100 */
[----:B------:R4:W1:Y:S02]  /*0400*/  SYNCS.EXCH.64 URZ, [UR8+0x66038], UR6 ;  /* 0x06603806083f75b2 */ /* 0x0008640008000100 */
[----:B----4-:R-:W-:Y:S01]  /*0410*/  NOP ;  /* 0x0000000000007918 */ /* 0x010fe20000000000 */
.L_x_3:
        /* <DEDUP_REMOVED lines=26> */
.L_x_4:
[----:B------:R-:W4:Y:S01]  /*05c0*/  SHFL.IDX PT, R0, R0, RZ, 0x1f ;  /* 0x00001fff00007589 */ /* 0x000f2200000e0000 */
[----:B------:R-:W-:Y:S01]  /*05d0*/  ELECT P0, URZ, PT ;  /* 0x00000000003f782f */ /* 0x000fe20003800000 */
[----:B------:R-:W-:Y:S01]  /*05e0*/  NOP ;  /* 0x0000000000007918 */ /* 0x000fe20000000000 */
[----:B------:R-:W1:Y:S01]  /*05f0*/  S2UR UR36, SR_CTAID.Y ;  /* 0x00000000002479c3 */ /* 0x000e620000002600 */
[----:B------:R-:W-:Y:S01]  /*0600*/  BSSY B0, `(.L_x_5) ;  /* 0x0000031000007945 */ /* 0x000fe20003800000 */
[----:B------:R-:W-:-:S06]  /*0610*/  LOP3.LUT R4, R3, 0x7f, RZ, 0xc0, !PT ;  /* 0x0000007f03047812 */ /* 0x000fcc00078ec0ff */
[----:B------:R-:W1:Y:S01]  /*0620*/  S2UR UR37, SR_CTAID.Z ;  /* 0x00000000002579c3 */ /* 0x000e620000002700 */
[----:B----4-:R4:W-:Y:S07]  /*0630*/  STL [R1+0x58], R0 ;  /* 0x0000580001007387 */ /* 0x0109ee0000100800 */
[----:B-123--:R-:W-:Y:S01]  /*0640*/  BAR.SYNC.DEFER_BLOCKING 0x0 ;  /* 0x0000000000007b1d */ /* 0x00efe20000010000 */
[----:B------:R-:W-:-:S05]  /*0650*/  ISETP.EQ.AND P1, PT, R0, RZ, P0 ;  /* 0x000000ff0000720c */ /* 0x000fca0000722270 */
[----:B------:R4:W-:Y:S08]  /*0660*/  STL [R1+0xc], RZ ;  /* 0x00000cff01007387 */ /* 0x0009f00000100800 */
[----:B----4-:R-:W-:Y:S05]  /*0670*/  @!P1 BRA `(.L_x_6) ;  /* 0x0000000000a49947 */ /* 0x010fea0003800000 */
[----:B------:R-:W1:Y:S01]  /*0680*/  S2R R3, SR_CgaCtaId ;  /* 0x0000000000037919 */ /* 0x000e620000008800 */
[----:B------:R-:W-:Y:S02]  /*0690*/  MOV R0, 0x400 ;  /* 0x0000040000007802 */ /* 0x000fe40000000f00 */
[----:B------:R-:W-:Y:S02]  /*06a0*/  MOV R2, 0x1 ;  /* 0x0000000100027802 */ /* 0x000fe40000000f00 */
[----:B------:R-:W-:Y:S02]  /*06b0*/  ISETP.NE.AND P3, PT, R4, RZ, PT ;  /* 0x000000ff0400720c */ /* 0x000fe40003f65270 */
[----:B-1----:R-:W-:Y:S02]  /*06c0*/  LEA R3, R3, R0, 0x18 ;  /* 0x0000000003037211 */ /* 0x002fe400078ec0ff */
[----:B------:R-:W-:-:S04]  /*06d0*/  SHF.L.U32 R0, R2, 0x1f, RZ ;  /* 0x0000001f02007819 */ /* 0x000fc800000006ff */
[----:B------:R-:W1:Y:S02]  /*06e0*/  SYNCS.PHASECHK.TRANS64.TRYWAIT P2, [R3+URZ+0x66048], R0 ;  /* 0x06604800030075a7 */ /* 0x000e64000804017f */
[----:B-1----:R-:W-:Y:S05]  /*06f0*/  @!P2 BRA `(.L_x_7) ;  /* 0x000000e80088a947 */ /* 0x002fea0003800000 */
.L_x_66:
[----:B------:R-:W-:Y:S05]  /*0700*/  @P3 BRA `(.L_x_8) ;  /* 0x0000000000183947 */ /* 0x000fea0003800000 */
[----:B------:R-:W2:Y:S01]  /*0710*/  S2R R2, SR_TID.X ;  /* 0x0000000000027919 */ /* 0x000ea20000002100 */
[----:B-1----:R-:W-:-:S04]  /*0720*/  MOV R0, 0x6000 ;  /* 0x0000600000007802 */ /* 0x002fc80000000f00 */
[----:B------:R3:W-:Y:S01]  /*0730*/  SYNCS.ARRIVE.TRANS64 RZ, [R3+URZ+0x66040], R0 ;  /* 0x0660400003ff79a7 */ /* 0x0007e2000800003f */
[----:B--2---:R-:W-:-:S13]  /*0740*/  LOP3.LUT P2, RZ, R2, 0x1f, RZ, 0xc0, !PT ;  /* 0x0000001f02ff7812 */ /* 0x004fda000784c0ff */
[----:B---3--:R-:W-:Y:S05]  /*0750*/  @!P2 BRA `(.L_x_8) ;  /* 0x000000000004a947 */ /* 0x008fea0003800000 */
[----:B------:R-:W-:Y:S01]  /*0760*/  BPT.TRAP 0x1 ;  /* 0x000000040000795c */ /* 0x000fe20000300000 */
.L_x_8:
[----:B------:R-:W2:Y:S01]  /*0770*/  S2UR UR11, SR_CTAID.X ;  /* 0x00000000000b79c3 */ /* 0x000ea20000002500 */
[----:B------:R-:W-:Y:S01]  /*0780*/  R2UR UR8, R3 ;  /* 0x00000000030872ca */ /* 0x000fe200000e0000 */
[----:B------:R-:W-:Y:S01]  /*0790*/  ULDC.64 UR4, c[0x0][0x198] ;  /* 0x0000660000047ab9 */ /* 0x000fe20000000a00 */
[----:B------:R-:W-:Y:S01]  /*07a0*/  UMOV UR6, 0x0 ;  /* 0x0000000000067882 */ /* 0x000fe20000000000 */
[----:B------:R-:W-:Y:S01]  /*07b0*/  UIADD3 UR4, UP0, UR4, 0xf0, URZ ;  /* 0x000000f004047890 */ /* 0x000fe2000ff1e03f */
[----:B------:R-:W-:Y:S01]  /*07c0*/  UMOV UR7, 0x10000000 ;  /* 0x1000000000077882 */ /* 0x000fe20000000000 */
[----:B------:R-:W-:Y:S02]  /*07d0*/  UMOV UR10, URZ ;  /* 0x0000003f000a7c82 */ /* 0x000fe40008000000 */
[----:B------:R-:W-:Y:S01]  /*07e0*/  UIADD3.X UR5, URZ, UR5, URZ, UP0, !UPT ;  /* 0x000000053f057290 */ /* 0x000fe200087fe43f */
[----:B------:R-:W-:Y:S01]  /*07f0*/  UMOV UR12, UR36 ;  /* 0x00000024000c7c82 */ /* 0x000fe20008000000 */
[----:B------:R-:W-:Y:S01]  /*0800*/  UMOV UR13, UR37 ;  /* 0x00000025000d7c82 */ /* 0x000fe20008000000 */
[----:B------:R-:W-:Y:S01]  /*0810*/  UMOV UR18, 0x40 ;  /* 0x0000004000127882 */ /* 0x000fe20000000000 */
[----:B------:R-:W-:-:S02]  /*0820*/  UMOV UR20, UR36 ;  /* 0x0000002400147c82 */ /* 0x000fc40008000000 */
[----:B------:R-:W-:Y:S02]  /*0830*/  UIADD3 UR9, UR8, 0x66040, URZ ;  /* 0x0006604008097890 */ /* 0x000fe4000fffe03f */
[----:B------:R-:W-:Y:S02]  /*0840*/  UIADD3 UR16, UR8, 0x2000, URZ ;  /* 0x0000200008107890 */ /* 0x000fe4000fffe03f */
[----:B------:R-:W-:Y:S01]  /*0850*/  UIADD3 UR32, UR8, 0x4000, URZ ;  /* 0x0000400008207890 */ /* 0x000fe2000fffe03f */
[----:B------:R-:W-:Y:S02]  /*0860*/  UMOV UR21, UR37 ;  /* 0x0000002500157c82 */ /* 0x000fe40008000000 */
[----:B------:R-:W-:Y:S01]  /*0870*/  UMOV UR17, UR9 ;  /* 0x0000000900117c82 */ /* 0x000fe20008000000 */
[----:B------:R-:W-:Y:S01]  /*0880*/  UMOV UR34, 0x80 ;  /* 0x0000008000227882 */ /* 0x000fe20000000000 */
[----:B------:R-:W-:Y:S01]  /*0890*/  UMOV UR33, UR9 ;  /* 0x0000000900217c82 */ /* 0x000fe20008000000 */
[----:B--2---:R-:W-:-:S07]  /*08a0*/  USHF.L.U32 UR11, UR11, 0x6, URZ ;  /* 0x000000060b0b7899 */ /* 0x004fce000800063f */
[----:B------:R-:W-:Y:S01]  /*08b0*/  UMOV UR19, UR11 ;  /* 0x0000000b00137c82 */ /* 0x000fe20008000000 */
[----:B------:R-:W-:Y:S01]  /*08c0*/  UMOV UR35, UR11 ;  /* 0x0000000b00237c82 */ /* 0x000fe20008000000 */
[----:B------:R2:W-:Y:S01]  /*08d0*/  UTMALDG.4D [UR8], [UR4], desc[UR6] ;  /* 0x00000608040075b4 */ /* 0x0005e20008019000 */
[----:B------:R2:W-:Y:S01]  /*08e0*/  UTMALDG.4D [UR16], [UR4], desc[UR6] ;  /* 0x00000610040075b4 */ /* 0x0005e20008019000 */
[----:B------:R2:W-:Y:S02]  /*08f0*/  UTMALDG.4D [UR32], [UR4], desc[UR6] ;  /* 0x00000620040075b4 */ /* 0x0005e40008019000 */
[----:B--2---:R-:W-:Y:S01]  /*0900*/  NOP ;  /* 0x0000000000007918 */ /* 0x004fe20000000000 */
.L_x_6:
[----:B------:R-:W-:Y:S05]  /*0910*/  BSYNC B0 ;  /* 0x0000000000007941 */ /* 0x000fea0003800000 */
.L_x_5:
[----:B------:R-:W1:Y:S01]  /*0920*/  LDC R13, c[0x0][0x28c] ;  /* 0x0000a300ff0d7b82 */ /* 0x000e620000000800 */
[----:B------:R-:W-:Y:S01]  /*0930*/  BSSY B0, `(.L_x_9) ;  /* 0x00000dc000007945 */ /* 0x000fe20003800000 */
[----:B-1----:R-:W-:-:S04]  /*0940*/  IADD3 R0, R13, 0xff, RZ ;  /* 0x000000ff0d007810 */ /* 0x002fc80007ffe0ff */
[----:B------:R-:W-:-:S04]  /*0950*/  SHF.R.S32.HI R3, RZ, 0x1f, R0 ;  /* 0x0000001fff037819 */ /* 0x000fc80000011400 */
[----:B------:R-:W-:Y:S02]  /*0960*/  LEA.HI R3, R3, R0, RZ, 0x8 ;  /* 0x0000000003037211 */ /* 0x000fe400078f40ff */
[----:B------:R-:W-:Y:S02]  /*0970*/  MOV R0, RZ ;  /* 0x000000ff00007202 */ /* 0x000fe40000000f00 */
[----:B------:R-:W-:Y:S02]  /*0980*/  SHF.R.S32.HI R11, RZ, 0x8, R3 ;  /* 0x00000008ff0b7819 */ /* 0x000fe40000011403 */
[----:B------:R-:W-:Y:S02]  /*0990*/  MOV R3, 0x1 ;  /* 0x0000000100037802 */ /* 0x000fe40000000f00 */
[----:B------:R-:W-:-:S03]  /*09a0*/  SHF.L.U32 R2, R11, 0x1, RZ ;  /* 0x000000010b027819 */ /* 0x000fc600000006ff */
[----:B------:R1:W-:Y:S04]  /*09b0*/  STL [R1], R3 ;  /* 0x0000000301007387 */ /* 0x0003e80000100800 */
[----:B------:R1:W-:Y:S01]  /*09c0*/  STL [R1+0x4], R2 ;  /* 0x0000040201007387 */ /* 0x0003e20000100800 */
[----:B------:R-:W-:Y:S05]  /*09d0*/  @!P1 BRA `(.L_x_10) ;  /* 0x0000000c00449947 */ /* 0x000fea0003800000 */
[----:B------:R-:W2:Y:S01]  /*09e0*/  S2R R5, SR_TID.X ;  /* 0x0000000000057919 */ /* 0x000ea20000002100 */
[----:B------:R-:W-:Y:S02]  /*09f0*/  ISETP.GE.AND P1, PT, R13, 0x1, PT ;  /* 0x000000010d00780c */ /* 0x000fe40003f26270 */
[----:B------:R-:W-:Y:S01]  /*0a00*/  MOV R0, RZ ;  /* 0x000000ff00007202 */ /* 0x000fe20000000f00 */
[----:B------:R3:W-:Y:S01]  /*0a10*/  STL [R1+0xc], RZ ;  /* 0x00000cff01007387 */ /* 0x0007e20000100800 */
[----:B--2---:R-:W-:-:S09]  /*0a20*/  LOP3.LUT R4, R5, 0x1f, RZ, 0xc0, !PT ;  /* 0x0000001f05047812 */ /* 0x004fd200078ec0ff */
[----:B---3--:R-:W-:Y:S05]  /*0a30*/  @!P1 BRA `(.L_x_11) ;  /* 0x0000000400649947 */ /* 0x008fea0003800000 */
[----:B-1----:R-:W1:Y:S01]  /*0a40*/  S2R R3, SR_CgaCtaId ;  /* 0x0000000000037919 */ /* 0x002e620000008800 */
[----:B------:R-:W-:Y:S02]  /*0a50*/  MOV R0, 0x400 ;  /* 0x0000040000007802 */ /* 0x000fe40000000f00 */
[----:B------:R-:W-:Y:S02]  /*0a60*/  MOV R2, 0x1 ;  /* 0x0000000100027802 */ /* 0x000fe40000000f00 */
[----:B------:R-:W-:-:S04]  /*0a70*/  LOP3.LUT R5, R5, 0x7f, RZ, 0xc0, !PT ;  /* 0x0000007f05057812 */ /* 0x000fc800078ec0ff */
[----:B------:R-:W-:Y:S02]  /*0a80*/  ISETP.NE.AND P2, PT, R5, RZ, PT ;  /* 0x000000ff0500720c */ /* 0x000fe40003f45270 */
[----:B-1----:R-:W-:Y:S02]  /*0a90*/  LEA R3, R3, R0, 0x18 ;  /* 0x0000000003037211 */ /* 0x002fe400078ec0ff */
[----:B------:R-:W-:-:S04]  /*0aa0*/  SHF.L.U32 R0, R2, 0x1f, RZ ;  /* 0x0000001f02007819 */ /* 0x000fc800000006ff */
[----:B------:R-:W1:Y:S02]  /*0ab0*/  SYNCS.PHASECHK.TRANS64.TRYWAIT P1, [R3+URZ+0x66020], R0 ;  /* 0x06602000030075a7 */ /* 0x000e64000802017f */
[----:B-1----:R-:W-:Y:S05]  /*0ac0*/  @!P1 BRA `(.L_x_12) ;  /* 0x000000e400a89947 */ /* 0x002fea0003800000 */
.L_x_67:
[----:B-1----:R-:W-:Y:S01]  /*0ad0*/  MOV R0, 0x1 ;  /* 0x0000000100007802 */ /* 0x002fe20000000f00 */
[----:B------:R-:W-:Y:S06]  /*0ae0*/  @P2 BRA `(.L_x_13) ;  /* 0x0000000000142947 */ /* 0x000fec0003800000 */
[----:B------:R-:W-:Y:S02]  /*0af0*/  ISETP.NE.AND P1, PT, R4, RZ, PT ;  /* 0x000000ff0400720c */ /* 0x000fe40003f25270 */
[----:B------:R-:W-:-:S04]  /*0b00*/  MOV R2, 0x18000 ;  /* 0x0001800000027802 */ /* 0x000fc80000000f00 */
[----:B------:R1:W-:Y:S07]  /*0b10*/  SYNCS.ARRIVE.TRANS64 RZ, [R3+URZ+0x66000], R2 ;  /* 0x0660000203ff79a7 */ /* 0x0003ee000800003f */
[----:B------:R-:W-:Y:S05]  /*0b20*/  @!P1 BRA `(.L_x_13) ;  /* 0x0000000000049947 */ /* 0x000fea0003800000 */
[----:B------:R-:W-:Y:S01]  /*0b30*/  BPT.TRAP 0x1 ;  /* 0x000000040000795c */ /* 0x000fe20000300000 */
.L_x_13:
[----:B------:R-:W2:Y:S01]  /*0b40*/  S2R R5, SR_CgaCtaId ;  /* 0x0000000000057919 */ /* 0x000ea20000008800 */
[----:B------:R-:W-:Y:S01]  /*0b50*/  R2UR UR32, R3 ;  /* 0x00000000032072ca */ /* 0x000fe200000e0000 */
[----:B------:R-:W-:Y:S01]  /*0b60*/  ULDC.64 UR4, c[0x0][0x198] ;  /* 0x0000660000047ab9 */ /* 0x000fe20000000a00 */
[----:B-1----:R-:W-:Y:S01]  /*0b70*/  MOV R2, 0x400 ;  /* 0x0000040000027802 */ /* 0x002fe20000000f00 */
[----:B------:R-:W-:Y:S01]  /*0b80*/  UIADD3 UR4, UP0, UR4, 0x1f0, URZ ;  /* 0x000001f004047890 */ /* 0x000fe2000ff1e03f */
[----:B------:R-:W-:Y:S01]  /*0b90*/  MOV R3, 0x1 ;  /* 0x0000000100037802 */ /* 0x000fe20000000f00 */
[----:B------:R-:W-:Y:S01]  /*0ba0*/  UMOV UR19, URZ ;  /* 0x0000003f00137c82 */ /* 0x000fe20008000000 */
[----:B------:R-:W-:Y:S01]  /*0bb0*/  UMOV UR6, 0x0 ;  /* 0x0000000000067882 */ /* 0x000fe20000000000 */
[----:B------:R-:W-:Y:S01]  /*0bc0*/  UIADD3.X UR5, URZ, UR5, URZ, UP0, !UPT ;  /* 0x000000053f057290 */ /* 0x000fe200087fe43f */
[----:B------:R-:W-:Y:S01]  /*0bd0*/  SHF.L.U32 R3, R3, 0x1f, RZ ;  /* 0x0000001f03037819 */ /* 0x000fe200000006ff */
[----:B------:R-:W-:Y:S01]  /*0be0*/  UMOV UR7, 0x10000000 ;  /* 0x1000000000077882 */ /* 0x000fe20000000000 */
[----:B------:R-:W-:Y:S01]  /*0bf0*/  UMOV UR18, URZ ;  /* 0x0000003f00127c82 */ /* 0x000fe20008000000 */
[----:B------:R-:W-:Y:S01]  /*0c00*/  UMOV UR20, UR36 ;  /* 0x0000002400147c82 */ /* 0x000fe20008000000 */
[----:B------:R-:W-:Y:S01]  /*0c10*/  UMOV UR21, UR37 ;  /* 0x0000002500157c82 */ /* 0x000fe20008000000 */
[----:B------:R-:W-:Y:S01]  /*0c20*/  UIADD3 UR16, UR32, 0x6000, URZ ;  /* 0x0000600020107890 */ /* 0x000fe2000fffe03f */
[----:B------:R-:W1:Y:S01]  /*0c30*/  S2R R6, SR_TID.X ;  /* 0x0000000000067919 */ /* 0x000e620000002100 */
[----:B------:R-:W-:-:S02]  /*0c40*/  UIADD3 UR17, UR32, 0x66000, URZ ;  /* 0x0006600020117890 */ /* 0x000fc4000fffe03f */
[----:B------:R-:W-:Y:S02]  /*0c50*/  UIADD3 UR8, UR32, 0xe000, URZ ;  /* 0x0000e00020087890 */ /* 0x000fe4000fffe03f */
[----:B------:R-:W-:Y:S01]  /*0c60*/  UIADD3 UR32, UR32, 0x16000, URZ ;  /* 0x0001600020207890 */ /* 0x000fe2000fffe03f */
[----:B------:R-:W-:Y:S01]  /*0c70*/  UMOV UR10, 0x40 ;  /* 0x00000040000a7882 */ /* 0x000fe20000000000 */
[----:B------:R-:W-:Y:S01]  /*0c80*/  UMOV UR12, UR36 ;  /* 0x00000024000c7c82 */ /* 0x000fe20008000000 */
[----:B------:R-:W-:Y:S01]  /*0c90*/  UMOV UR13, UR37 ;  /* 0x00000025000d7c82 */ /* 0x000fe20008000000 */
[----:B------:R-:W-:Y:S01]  /*0ca0*/  UMOV UR11, UR19 ;  /* 0x00000013000b7c82 */ /* 0x000fe20008000000 */
[----:B------:R-:W-:Y:S01]  /*0cb0*/  UMOV UR9, UR17 ;  /* 0x0000001100097c82 */ /* 0x000fe20008000000 */
[----:B------:R-:W-:Y:S01]  /*0cc0*/  UMOV UR34, 0x80 ;  /* 0x0000008000227882 */ /* 0x000fe20000000000 */
[----:B------:R-:W-:Y:S01]  /*0cd0*/  UMOV UR35, UR19 ;  /* 0x0000001300237c82 */ /* 0x000fe20008000000 */
[----:B------:R3:W-:Y:S01]  /*0ce0*/  UTMALDG.4D [UR16], [UR4], desc[UR6] ;  /* 0x00000610040075b4 */ /* 0x0007e20008019000 */
[----:B------:R-:W-:Y:S01]  /*0cf0*/  UMOV UR33, UR17 ;  /* 0x0000001100217c82 */ /* 0x000fe20008000000 */
[----:B--2---:R-:W-:-:S04]  /*0d00*/  LEA R5, R5, R2, 0x18 ;  /* 0x0000000205057211 */ /* 0x004fc800078ec0ff */
[----:B------:R-:W-:Y:S01]  /*0d10*/  LEA R2, R0, R5, 0x3 ;  /* 0x0000000500027211 */ /* 0x000fe200078e18ff */
[----:B------:R3:W-:Y:S01]  /*0d20*/  UTMALDG.4D [UR8], [UR4], desc[UR6] ;  /* 0x00000608040075b4 */ /* 0x0007e20008019000 */
[----:B------:R3:W-:Y:S02]  /*0d30*/  UTMALDG.4D [UR32], [UR4], desc[UR6] ;  /* 0x00000620040075b4 */ /* 0x0007e40008019000 */
[----:B------:R-:W2:Y:S01]  /*0d40*/  SYNCS.PHASECHK.TRANS64.TRYWAIT P1, [R2+URZ+0x66020], R3 ;  /* 0x06602003020075a7 */ /* 0x000ea2000802017f */
[----:B-1----:R-:W-:-:S04]  /*0d50*/  LOP3.LUT R6, R6, 0x7f, RZ, 0xc0, !PT ;  /* 0x0000007f06067812 */ /* 0x002fc800078ec0ff */
[----:B------:R-:W-:Y:S01]  /*0d60*/  ISETP.NE.AND P2, PT, R6, RZ, PT ;  /* 0x000000ff0600720c */ /* 0x000fe20003f45270 */
[----:B--23--:R-:W-:-:S12]  /*0d70*/  @!P1 BRA `(.L_x_14) ;  /* 0x000000e400109947 */ /* 0x00cfd80003800000 */
.L_x_68:
[----:B-1----:R-:W-:-:S05]  /*0d80*/  MOV R3, 0x1 ;  /* 0x0000000100037802 */ /* 0x002fca0000000f00 */
[----:B------:R1:W-:Y:S01]  /*0d90*/  STL [R1+0xc], R3 ;  /* 0x00000c0301007387 */ /* 0x0003e20000100800 */
[----:B------:R-:W-:Y:S05]  /*0da0*/  @P2 BRA `(.L_x_15) ;  /* 0x0000000000142947 */ /* 0x000fea0003800000 */
[----:B------:R-:W-:Y:S02]  /*0db0*/  ISETP.NE.AND P1, PT, R4, RZ, PT ;  /* 0x000000ff0400720c */ /* 0x000fe40003f25270 */
[----:B-1----:R-:W-:-:S04]  /*0dc0*/  MOV R3, 0x18000 ;  /* 0x0001800000037802 */ /* 0x002fc80000000f00 */
[----:B------:R2:W-:Y:S07]  /*0dd0*/  SYNCS.ARRIVE.TRANS64 RZ, [R2+URZ+0x66000], R3 ;  /* 0x0660000302ff79a7 */ /* 0x0005ee000800003f */
[----:B------:R-:W-:Y:S05]  /*0de0*/  @!P1 BRA `(.L_x_15) ;  /* 0x0000000000049947 */ /* 0x000fea0003800000 */
[----:B------:R-:W-:Y:S01]  /*0df0*/  BPT.TRAP 0x1 ;  /* 0x000000040000795c */ /* 0x000fe20000300000 */
.L_x_15:
[----:B------:R-:W-:Y:S01]  /*0e00*/  IMAD R5, R0, 0x18000, R5 ;  /* 0x0001800000057824 */ /* 0x000fe200078e0205 */
[----:B------:R-:W-:Y:S01]  /*0e10*/  R2UR UR17, R2 ;  /* 0x00000000021172ca */ /* 0x000fe200000e0000 */
[----:B------:R-:W-:Y:S01]  /*0e20*/  ULDC.64 UR4, c[0x0][0x198] ;  /* 0x0000660000047ab9 */ /* 0x000fe20000000a00 */
[----:B------:R-:W-:Y:S01]  /*0e30*/  UMOV UR19, URZ ;  /* 0x0000003f00137c82 */ /* 0x000fe20008000000 */
[----:B------:R-:W-:Y:S01]  /*0e40*/  UIADD3 UR4, UP0, UR4, 0x2f0, URZ ;  /* 0x000002f004047890 */ /* 0x000fe2000ff1e03f */
[----:B------:R-:W-:Y:S01]  /*0e50*/  R2UR UR32, R5 ;  /* 0x00000000052072ca */ /* 0x000fe200000e0000 */
[----:B------:R-:W-:Y:S01]  /*0e60*/  UMOV UR6, 0x0 ;  /* 0x0000000000067882 */ /* 0x000fe20000000000 */
[----:B------:R-:W-:Y:S01]  /*0e70*/  UMOV UR7, 0x10000000 ;  /* 0x1000000000077882 */ /* 0x000fe20000000000 */
[----:B------:R-:W-:Y:S01]  /*0e80*/  UIADD3.X UR5, URZ, UR5, URZ, UP0, !UPT ;  /* 0x000000053f057290 */ /* 0x000fe200087fe43f */
[----:B------:R-:W-:Y:S01]  /*0e90*/  IADD3 R0, R0, 0x1, RZ ;  /* 0x0000000100007810 */ /* 0x000fe20007ffe0ff */
[----:B------:R-:W-:Y:S01]  /*0ea0*/  UMOV UR18, URZ ;  /* 0x0000003f00127c82 */ /* 0x000fe20008000000 */
[----:B------:R-:W-:Y:S01]  /*0eb0*/  UMOV UR20, UR36 ;  /* 0x0000002400147c82 */ /* 0x000fe20008000000 */
[----:B------:R-:W-:Y:S01]  /*0ec0*/  UMOV UR21, UR37 ;  /* 0x0000002500157c82 */ /* 0x000fe20008000000 */
[----:B------:R-:W-:Y:S01]  /*0ed0*/  UMOV UR10, 0x40 ;  /* 0x00000040000a7882 */ /* 0x000fe20000000000 */
[----:B------:R-:W-:Y:S01]  /*0ee0*/  UIADD3 UR17, UR17, 0x66000, URZ ;  /* 0x0006600011117890 */ /* 0x000fe2000fffe03f */
[----:B------:R-:W-:Y:S01]  /*0ef0*/  UMOV UR12, UR36 ;  /* 0x00000024000c7c82 */ /* 0x000fe20008000000 */
[----:B------:R-:W-:-:S02]  /*0f00*/  UMOV UR13, UR37 ;  /* 0x00000025000d7c82 */ /* 0x000fc40008000000 */
[----:B------:R-:W-:Y:S02]  /*0f10*/  UIADD3 UR16, UR32, 0x6000, URZ ;  /* 0x0000600020107890 */ /* 0x000fe4000fffe03f */
[----:B------:R-:W-:Y:S02]  /*0f20*/  UIADD3 UR8, UR32, 0xe000, URZ ;  /* 0x0000e00020087890 */ /* 0x000fe4000fffe03f */
[----:B------:R-:W-:Y:S01]  /*0f30*/  UIADD3 UR32, UR32, 0x16000, URZ ;  /* 0x0001600020207890 */ /* 0x000fe2000fffe03f */
[----:B------:R-:W-:Y:S01]  /*0f40*/  UMOV UR11, UR19 ;  /* 0x00000013000b7c82 */ /* 0x000fe20008000000 */
[----:B------:R-:W-:Y:S01]  /*0f50*/  UMOV UR9, UR17 ;  /* 0x0000001100097c82 */ /* 0x000fe20008000000 */
[----:B------:R-:W-:Y:S01]  /*0f60*/  UMOV UR34, 0x80 ;  /* 0x0000008000227882 */ /* 0x000fe20000000000 */
[----:B------:R-:W-:Y:S01]  /*0f70*/  UMOV UR35, UR19 ;  /* 0x0000001300237c82 */ /* 0x000fe20008000000 */
[----:B------:R3:W-:Y:S01]  /*0f80*/  UTMALDG.4D [UR16], [UR4], desc[UR6] ;  /* 0x00000610040075b4 */ /* 0x0007e20008019000 */
[----:B------:R-:W-:Y:S01]  /*0f90*/  UMOV UR33, UR17 ;  /* 0x0000001100217c82 */ /* 0x000fe20008000000 */
[----:B------:R3:W-:Y:S02]  /*0fa0*/  UTMALDG.4D [UR8], [UR4], desc[UR6] ;  /* 0x00000608040075b4 */ /* 0x0007e40008019000 */
[----:B------:R3:W-:Y:S02]  /*0fb0*/  UTMALDG.4D [UR32], [UR4], desc[UR6] ;  /* 0x00000620040075b4 */ /* 0x0007e40008019000 */
[----:B---3--:R-:W-:Y:S01]  /*0fc0*/  NOP ;  /* 0x0000000000007918 */ /* 0x008fe20000000000 */
.L_x_11:
[----:B-12---:R-:W-:Y:S02]  /*0fd0*/  MOV R2, 0x1 ;  /* 0x0000000100027802 */ /* 0x006fe40000000f00 */
[----:B------:R-:W-:-:S03]  /*0fe0*/  ISETP.GE.AND P1, PT, R13, 0x101, PT ;  /* 0x000001010d00780c */ /* 0x000fc60003f26270 */
[----:B------:R1:W-:Y:S10]  /*0ff0*/  STL [R1], R2 ;  /* 0x0000000201007387 */ /* 0x0003f40000100800 */
[----:B-1----:R-:W-:Y:S05]  /*1000*/  @!P1 BRA `(.L_x_16) ;  /* 0x0000000400ac9947 */ /* 0x002fea0003800000 */
[----:B------:R-:W1:Y:S01]  /*1010*/  S2R R3, SR_CgaCtaId ;  /* 0x0000000000037919 */ /* 0x000e620000008800 */
[----:B------:R-:W-:Y:S02]  /*1020*/  MOV R2, 0x400 ;  /* 0x0000040000027802 */ /* 0x000fe40000000f00 */
[----:B------:R-:W-:Y:S01]  /*1030*/  MOV R5, 0x1 ;  /* 0x0000000100057802 */ /* 0x000fe20000000f00 */
[----:B------:R-:W2:Y:S03]  /*1040*/  S2R R6, SR_TID.X ;  /* 0x0000000000067919 */ /* 0x000ea60000002100 */
[----:B------:R-:W-:Y:S02]  /*1050*/  SHF.L.U32 R5, R5, 0x1f, RZ ;  /* 0x0000001f05057819 */ /* 0x000fe400000006ff */
[----:B-1----:R-:W-:-:S04]  /*1060*/  LEA R3, R3, R2, 0x18 ;  /* 0x0000000203037211 */ /* 0x002fc800078ec0ff */
[----:B------:R-:W-:Y:S02]  /*1070*/  LEA R2, R0, R3, 0x3 ;  /* 0x0000000300027211 */ /* 0x000fe400078e18ff */
[----:B--2---:R-:W-:Y:S02]  /*1080*/  LOP3.LUT R6, R6, 0x7f, RZ, 0xc0, !PT ;  /* 0x0000007f06067812 */ /* 0x004fe400078ec0ff */
[----:B------:R-:W1:Y:S02]  /*1090*/  SYNCS.PHASECHK.TRANS64.TRYWAIT P1, [R2+URZ+0x66020], R5 ;  /* 0x06602005020075a7 */ /* 0x000e64000802017f */
[----:B------:R-:W-:Y:S01]  /*10a0*/  ISETP.NE.AND P2, PT, R6, RZ, PT ;  /* 0x000000ff0600720c */ /* 0x000fe20003f45270 */
[----:B-1----:R-:W-:-:S12]  /*10b0*/  @!P1 BRA `(.L_x_17) ;  /* 0x000000e000549947 */ /* 0x002fd80003800000 */
.L_x_69:
[----:B------:R-:W-:Y:S05]  /*10c0*/  @P2 BRA `(.L_x_18) ;  /* 0x0000000000142947 */ /* 0x000fea0003800000 */
[----:B------:R-:W-:Y:S02]  /*10d0*/  ISETP.NE.AND P1, PT, R4, RZ, PT ;  /* 0x000000ff0400720c */ /* 0x000fe40003f25270 */
[----:B-1----:R-:W-:-:S04]  /*10e0*/  MOV R5, 0x18000 ;  /* 0x0001800000057802 */ /* 0x002fc80000000f00 */
[----:B------:R2:W-:Y:S07]  /*10f0*/  SYNCS.ARRIVE.TRANS64 RZ, [R2+URZ+0x66000], R5 ;  /* 0x0660000502ff79a7 */ /* 0x0005ee000800003f */
[----:B------:R-:W-:Y:S05]  /*1100*/  @!P1 BRA `(.L_x_18) ;  /* 0x0000000000049947 */ /* 0x000fea0003800000 */
[----:B------:R-:W-:Y:S01]  /*1110*/  BPT.TRAP 0x1 ;  /* 0x000000040000795c */ /* 0x000fe20000300000 */
.L_x_18:
[----:B------:R-:W3:Y:S01]  /*1120*/  LDL R6, [R1+0xc] ;  /* 0x00000c0001067983 */ /* 0x000ee20000100800 */
[----:B------:R-:W-:Y:S01]  /*1130*/  IMAD R3, R0, 0x18000, R3 ;  /* 0x0001800000037824 */ /* 0x000fe200078e0203 */
[----:B------:R-:W-:Y:S01]  /*1140*/  R2UR UR17, R2 ;  /* 0x00000000021172ca */ /* 0x000fe200000e0000 */
[----:B------:R-:W-:Y:S01]  /*1150*/  ULDC.64 UR4, c[0x0][0x198] ;  /* 0x0000660000047ab9 */ /* 0x000fe20000000a00 */
[----:B-12---:R-:W1:Y:S01]  /*1160*/  S2R R5, SR_CgaCtaId ;  /* 0x0000000000057919 */ /* 0x006e620000008800 */
[----:B------:R-:W-:Y:S01]  /*1170*/  UIADD3 UR4, UP0, UR4, 0x1f0, URZ ;  /* 0x000001f004047890 */ /* 0x000fe2000ff1e03f */
[----:B------:R-:W-:Y:S01]  /*1180*/  R2UR UR32, R3 ;  /* 0x00000000032072ca */ /* 0x000fe200000e0000 */
[----:B------:R-:W-:Y:S01]  /*1190*/  UMOV UR6, 0x0 ;  /* 0x0000000000067882 */ /* 0x000fe20000000000 */
[----:B------:R-:W-:Y:S01]  /*11a0*/  IADD3 R0, R0, 0x1, RZ ;  /* 0x0000000100007810 */ /* 0x000fe20007ffe0ff */
[----:B------:R-:W-:Y:S01]  /*11b0*/  UIADD3.X UR5, URZ, UR5, URZ, UP0, !UPT ;  /* 0x000000053f057290 */ /* 0x000fe200087fe43f */
[----:B------:R-:W-:Y:S01]  /*11c0*/  MOV R2, 0x400 ;  /* 0x0000040000027802 */ /* 0x000fe20000000f00 */
[----:B------:R-:W-:Y:S01]  /*11d0*/  UMOV UR7, 0x10000000 ;  /* 0x1000000000077882 */ /* 0x000fe20000000000 */
[C---:B------:R-:W-:Y:S01]  /*11e0*/  ISETP.NE.AND P2, PT, R0.reuse, 0x4, PT ;  /* 0x000000040000780c */ /* 0x040fe20003f45270 */
[----:B------:R-:W-:Y:S01]  /*11f0*/  UMOV UR18, URZ ;  /* 0x0000003f00127c82 */ /* 0x000fe20008000000 */
[C---:B------:R-:W-:Y:S01]  /*1200*/  ISETP.NE.AND P1, PT, R0.reuse, 0x4, PT ;  /* 0x000000040000780c */ /* 0x040fe20003f25270 */
[----:B------:R-:W-:Y:S01]  /*1210*/  UIADD3 UR17, UR17, 0x66000, URZ ;  /* 0x0006600011117890 */ /* 0x000fe2000fffe03f */
[----:B------:R-:W-:Y:S01]  /*1220*/  SEL R0, R0, RZ, P2 ;  /* 0x000000ff00007207 */ /* 0x000fe20001000000 */
[----:B------:R-:W-:Y:S01]  /*1230*/  UMOV UR20, UR36 ;  /* 0x0000002400147c82 */ /* 0x000fe20008000000 */
[----:B------:R-:W-:Y:S01]  /*1240*/  SEL R7, RZ, 0x1, !P1 ;  /* 0x00000001ff077807 */ /* 0x000fe20004800000 */
[----:B------:R-:W-:-:S02]  /*1250*/  UIADD3 UR16, UR32, 0x6000, URZ ;  /* 0x0000600020107890 */ /* 0x000fc4000fffe03f */
[----:B------:R-:W-:Y:S02]  /*1260*/  UIADD3 UR8, UR32, 0xe000, URZ ;  /* 0x0000e00020087890 */ /* 0x000fe4000fffe03f */
[----:B------:R-:W-:Y:S01]  /*1270*/  UIADD3 UR32, UR32, 0x16000, URZ ;  /* 0x0001600020207890 */ /* 0x000fe2000fffe03f */
[----:B------:R2:W-:Y:S01]  /*1280*/  STL [R1], R7 ;  /* 0x0000000701007387 */ /* 0x0005e20000100800 */
[----:B------:R-:W-:Y:S01]  /*1290*/  UMOV UR21, UR37 ;  /* 0x0000002500157c82 */ /* 0x000fe20008000000 */
[----:B------:R-:W-:Y:S01]  /*12a0*/  UMOV UR10, 0x40 ;  /* 0x00000040000a7882 */ /* 0x000fe20000000000 */
[----:B------:R-:W-:Y:S01]  /*12b0*/  UMOV UR12, UR36 ;  /* 0x00000024000c7c82 */ /* 0x000fe20008000000 */
[----:B------:R-:W-:Y:S01]  /*12c0*/  UMOV UR13, UR37 ;  /* 0x00000025000d7c82 */ /* 0x000fe20008000000 */
[----:B------:R-:W-:Y:S01]  /*12d0*/  UMOV UR9, UR17 ;  /* 0x0000001100097c82 */ /* 0x000fe20008000000 */
[----:B------:R-:W-:Y:S01]  /*12e0*/  UMOV UR34, 0x80 ;  /* 0x0000008000227882 */ /* 0x000fe20000000000 */
[----:B------:R-:W-:Y:S01]  /*12f0*/  UMOV UR33, UR17 ;  /* 0x0000001100217c82 */ /* 0x000fe20008000000 */
[----:B-1----:R-:W-:-:S02]  /*1300*/  LEA R5, R5, R2, 0x18 ;  /* 0x0000000205057211 */ /* 0x002fc400078ec0ff */
[----:B------:R-:W-:Y:S02]  /*1310*/  SHF.L.U32 R2, R7, 0x1f, RZ ;  /* 0x0000001f07027819 */ /* 0x000fe400000006ff */
[----:B------:R-:W-:Y:S02]  /*1320*/  LEA R3, R0, R5, 0x3 ;  /* 0x0000000500037211 */ /* 0x000fe400078e18ff */
[----:B---3--:R-:W-:Y:S02]  /*1330*/  R2UR UR19, R6 ;  /* 0x00000000061372ca */ /* 0x008fe400000e0000 */
[----:B------:R-:W1:Y:S11]  /*1340*/  S2R R6, SR_TID.X ;  /* 0x0000000000067919 */ /* 0x000e760000002100 */
[----:B------:R-:W-:-:S07]  /*1350*/  USHF.L.U32 UR19, UR19, 0x8, URZ ;  /* 0x0000000813137899 */ /* 0x000fce000800063f */
[----:B------:R-:W-:Y:S01]  /*1360*/  UMOV UR11, UR19 ;  /* 0x00000013000b7c82 */ /* 0x000fe20008000000 */
[----:B------:R-:W-:Y:S01]  /*1370*/  UMOV UR35, UR19 ;  /* 0x0000001300237c82 */ /* 0x000fe20008000000 */
[----:B------:R2:W-:Y:S01]  /*1380*/  UTMALDG.4D [UR16], [UR4], desc[UR6] ;  /* 0x00000610040075b4 */ /* 0x0005e20008019000 */
[----:B------:R2:W-:Y:S01]  /*1390*/  UTMALDG.4D [UR8], [UR4], desc[UR6] ;  /* 0x00000608040075b4 */ /* 0x0005e20008019000 */
[----:B-1----:R-:W-:Y:S01]  /*13a0*/  LOP3.LUT R6, R6, 0x7f, RZ, 0xc0, !PT ;  /* 0x0000007f06067812 */ /* 0x002fe200078ec0ff */
[----:B------:R2:W-:Y:S01]  /*13b0*/  UTMALDG.4D [UR32], [UR4], desc[UR6] ;  /* 0x00000620040075b4 */ /* 0x0005e20008019000 */
[----:B------:R-:W1:Y:S02]  /*13c0*/  SYNCS.PHASECHK.TRANS64.TRYWAIT P1, [R3+URZ+0x66020], R2 ;  /* 0x06602002030075a7 */ /* 0x000e64000802017f */
[----:B------:R-:W-:Y:S01]  /*13d0*/  ISETP.NE.AND P2, PT, R6, RZ, PT ;  /* 0x000000ff0600720c */ /* 0x000fe20003f45270 */
[----:B-12---:R-:W-:-:S12]  /*13e0*/  @!P1 BRA `(.L_x_19) ;  /* 0x000000dc009c9947 */ /* 0x006fd80003800000 */
.L_x_70:
[----:B------:R-:W-:Y:S05]  /*13f0*/  @P2 BRA `(.L_x_20) ;  /* 0x0000000000142947 */ /* 0x000fea0003800000 */
[----:B------:R-:W-:Y:S02]  /*1400*/  ISETP.NE.AND P1, PT, R4, RZ, PT ;  /* 0x000000ff0400720c */ /* 0x000fe40003f25270 */
[----:B-1----:R-:W-:-:S04]  /*1410*/  MOV R2, 0x18000 ;  /* 0x0001800000027802 */ /* 0x002fc80000000f00 */
[----:B------:R2:W-:Y:S07]  /*1420*/  SYNCS.ARRIVE.TRANS64 RZ, [R3+URZ+0x66000], R2 ;  /* 0x0660000203ff79a7 */ /* 0x0005ee000800003f */
[----:B------:R-:W-:Y:S05]  /*1430*/  @!P1 BRA `(.L_x_20) ;  /* 0x0000000000049947 */ /* 0x000fea0003800000 */
[----:B------:R-:W-:Y:S01]  /*1440*/  BPT.TRAP 0x1 ;  /* 0x000000040000795c */ /* 0x000fe20000300000 */
.L_x_20:
[----:B------:R-:W3:Y:S04]  /*1450*/  LDL.LU R6, [R1+0xc] ;  /* 0x00000c0001067983 */ /* 0x000ee80000300800 */
[----:B------:R-:W4:Y:S01]  /*1460*/  LDL.LU R4, [R1] ;  /* 0x0000000001047983 */ /* 0x000f220000300800 */
[C---:B------:R-:W-:Y:S01]  /*1470*/  IMAD R5, R0.reuse, 0x18000, R5 ;  /* 0x0001800000057824 */ /* 0x040fe200078e0205 */
[----:B------:R-:W-:Y:S01]  /*1480*/  R2UR UR17, R3 ;  /* 0x00000000031172ca */ /* 0x000fe200000e0000 */
[----:B------:R-:W-:Y:S01]  /*1490*/  ULDC.64 UR4, c[0x0][0x198] ;  /* 0x0000660000047ab9 */ /* 0x000fe20000000a00 */
[----:B-12---:R-:W-:Y:S01]  /*14a0*/  IADD3 R2, R0, 0x1, RZ ;  /* 0x0000000100027810 */ /* 0x006fe20007ffe0ff */
[----:B------:R-:W-:Y:S01]  /*14b0*/  UIADD3 UR4, UP0, UR4, 0x2f0, URZ ;  /* 0x000002f004047890 */ /* 0x000fe2000ff1e03f */
[----:B------:R-:W-:Y:S01]  /*14c0*/  R2UR UR32, R5 ;  /* 0x00000000052072ca */ /* 0x000fe200000e0000 */
[----:B------:R-:W-:Y:S01]  /*14d0*/  UMOV UR6, 0x0 ;  /* 0x0000000000067882 */ /* 0x000fe20000000000 */
[----:B------:R-:W-:Y:S01]  /*14e0*/  ISETP.NE.AND P1, PT, R2, 0x4, PT ;  /* 0x000000040200780c */ /* 0x000fe20003f25270 */
[----:B------:R-:W-:Y:S01]  /*14f0*/  UIADD3.X UR5, URZ, UR5, URZ, UP0, !UPT ;  /* 0x000000053f057290 */ /* 0x000fe200087fe43f */
[----:B------:R-:W-:-:S02]  /*1500*/  UMOV UR7, 0x10000000 ;  /* 0x1000000000077882 */ /* 0x000fc40000000000 */
[----:B------:R-:W-:Y:S01]  /*1510*/  SEL R0, RZ, 0x1, P1 ;  /* 0x00000001ff007807 */ /* 0x000fe20000800000 */
[----:B------:R-:W-:Y:S01]  /*1520*/  UMOV UR18, URZ ;  /* 0x0000003f00127c82 */ /* 0x000fe20008000000 */
[----:B------:R-:W-:Y:S01]  /*1530*/  UMOV UR20, UR36 ;  /* 0x0000002400147c82 */ /* 0x000fe20008000000 */
[----:B------:R-:W-:Y:S01]  /*1540*/  UIADD3 UR17, UR17, 0x66000, URZ ;  /* 0x0006600011117890 */ /* 0x000fe2000fffe03f */
[----:B------:R-:W-:Y:S01]  /*1550*/  UMOV UR21, UR37 ;  /* 0x0000002500157c82 */ /* 0x000fe20008000000 */
[----:B------:R-:W-:Y:S02]  /*1560*/  UMOV UR10, 0x40 ;  /* 0x00000040000a7882 */ /* 0x000fe40000000000 */
[----:B------:R-:W-:Y:S02]  /*1570*/  UIADD3 UR16, UR32, 0x6000, URZ ;  /* 0x0000600020107890 */ /* 0x000fe4000fffe03f */
[----:B------:R-:W-:Y:S02]  /*1580*/  UIADD3 UR8, UR32, 0xe000, URZ ;  /* 0x0000e00020087890 */ /* 0x000fe4000fffe03f */
[----:B------:R-:W-:Y:S01]  /*1590*/  UIADD3 UR32, UR32, 0x16000, URZ ;  /* 0x0001600020207890 */ /* 0x000fe2000fffe03f */
[----:B------:R-:W-:Y:S01]  /*15a0*/  UMOV UR12, UR36 ;  /* 0x00000024000c7c82 */ /* 0x000fe20008000000 */
[----:B------:R-:W-:Y:S01]  /*15b0*/  UMOV UR13, UR37 ;  /* 0x00000025000d7c82 */ /* 0x000fe20008000000 */
[----:B------:R-:W-:Y:S01]  /*15c0*/  UMOV UR9, UR17 ;  /* 0x0000001100097c82 */ /* 0x000fe20008000000 */
[----:B------:R-:W-:Y:S01]  /*15d0*/  UMOV UR34, 0x80 ;  /* 0x0000008000227882 */ /* 0x000fe20000000000 */
[----:B------:R-:W-:Y:S01]  /*15e0*/  UMOV UR33, UR17 ;  /* 0x0000001100217c82 */ /* 0x000fe20008000000 */
[----:B---3--:R-:W-:-:S02]  /*15f0*/  R2UR UR19, R6 ;  /* 0x00000000061372ca */ /* 0x008fc400000e0000 */
[----:B------:R-:W-:Y:S02]  /*1600*/  IADD3 R6, R6, 0x1, RZ ;  /* 0x0000000106067810 */ /* 0x000fe40007ffe0ff */
[----:B----4-:R-:W-:Y:S02]  /*1610*/  LOP3.LUT R4, R4, R0, RZ, 0x3c, !PT ;  /* 0x0000000004047212 */ /* 0x010fe400078e3cff */
[----:B------:R-:W-:-:S03]  /*1620*/  SEL R0, R2, RZ, P1 ;  /* 0x000000ff02007207 */ /* 0x000fc60000800000 */
[----:B------:R1:W-:Y:S04]  /*1630*/  STL [R1], R4 ;  /* 0x0000000401007387 */ /* 0x0003e80000100800 */
[----:B------:R-:W-:Y:S01]  /*1640*/  USHF.L.U32 UR19, UR19, 0x8, URZ ;  /* 0x0000000813137899 */ /* 0x000fe2000800063f */
[----:B------:R1:W-:Y:S06]  /*1650*/  STL [R1+0xc], R6 ;  /* 0x00000c0601007387 */ /* 0x0003ec0000100800 */
[----:B------:R-:W-:Y:S01]  /*1660*/  UMOV UR11, UR19 ;  /* 0x00000013000b7c82 */ /* 0x000fe20008000000 */
[----:B------:R-:W-:Y:S01]  /*1670*/  UMOV UR35, UR19 ;  /* 0x0000001300237c82 */ /* 0x000fe20008000000 */
[----:B------:R1:W-:Y:S01]  /*1680*/  UTMALDG.4D [UR16], [UR4], desc[UR6] ;  /* 0x00000610040075b4 */ /* 0x0003e20008019000 */
[----:B------:R1:W-:Y:S01]  /*1690*/  UTMALDG.4D [UR8], [UR4], desc[UR6] ;  /* 0x00000608040075b4 */ /* 0x0003e20008019000 */
[----:B------:R1:W-:Y:S02]  /*16a0*/  UTMALDG.4D [UR32], [UR4], desc[UR6] ;  /* 0x00000620040075b4 */ /* 0x0003e40008019000 */
[----:B-1----:R-:W-:Y:S01]  /*16b0*/  NOP ;  /* 0x0000000000007918 */ /* 0x002fe20000000000 */
.L_x_16:
[----:B------:R-:W2:Y:S02]  /*16c0*/  LDL.LU R2, [R1+0x4] ;  /* 0x0000040001027983 */ /* 0x000ea40000300800 */
[----:B--2---:R-:W-:-:S05]  /*16d0*/  IADD3 R2, R2, -0x4, RZ ;  /* 0xfffffffc02027810 */ /* 0x004fca0007ffe0ff */
[----:B------:R2:W-:Y:S02]  /*16e0*/  STL [R1+0x4], R2 ;  /* 0x0000040201007387 */ /* 0x0005e40000100800 */
.L_x_10:
[----:B------:R-:W-:Y:S05]  /*16f0*/  BSYNC B0 ;  /* 0x0000000000007941 */ /* 0x000fea0003800000 */
.L_x_9:
[----:B-1----:R-:W1:Y:S01]  /*1700*/  S2R R3, SR_CgaCtaId ;  /* 0x0000000000037919 */ /* 0x002e620000008800 */
[----:B--2---:R-:W-:Y:S02]  /*1710*/  MOV R2, 0x400 ;  /* 0x0000040000027802 */ /* 0x004fe40000000f00 */
[----:B------:R-:W-:Y:S02]  /*1720*/  SHF.L.U32 R12, RZ, 0x1f, RZ ;  /* 0x0000001fff0c7819 */ /* 0x000fe400000006ff */
[----:B-1----:R-:W-:-:S04]  /*1730*/  LEA R4, R3, R2, 0x18 ;  /* 0x0000000203047211 */ /* 0x002fc800078ec0ff */
[----:B------:R-:W1:Y:S02]  /*1740*/  SYNCS.PHASECHK.TRANS64.TRYWAIT P1, [R4+URZ+0x66040], R12 ;  /* 0x0660400c040075a7 */ /* 0x000e64000802017f */
[----:B-1----:R-:W-:Y:S05]  /*1750*/  @!P1 BRA `(.L_x_21) ;  /* 0x000000d800d49947 */ /* 0x002fea0003800000 */
.L_x_71:
[----:B------:R-:W2:Y:S01]  /*1760*/  S2R R3, SR_CgaCtaId ;  /* 0x0000000000037919 */ /* 0x000ea20000008800 */
[----:B-1----:R-:W-:-:S04]  /*1770*/  MOV R2, 0x400 ;  /* 0x0000040000027802 */ /* 0x002fc80000000f00 */
[----:B--2---:R-:W-:-:S04]  /*1780*/  LEA R2, R3, R2, 0x18 ;  /* 0x0000000203027211 */ /* 0x004fc800078ec0ff */
[----:B------:R1:W2:Y:S02]  /*1790*/  SYNCS.PHASECHK.TRANS64.TRYWAIT P1, [R2+URZ+0x66000], R12 ;  /* 0x0660000c020075a7 */ /* 0x0002a4000802017f */
[----:B-1----:R-:W-:Y:S01]  /*17a0*/  MOV R2, RZ ;  /* 0x000000ff00027202 */ /* 0x002fe20000000f00 */
[----:B--2---:R-:W-:Y:S06]  /*17b0*/  @!P1 BRA `(.L_x_22) ;  /* 0x000000d800dc9947 */ /* 0x004fec0003800000 */
.L_x_72:
[----:B------:R-:W-:Y:S05]  /*17c0*/  WARPSYNC.ALL ;  /* 0x0000000000007948 */ /* 0x000fea0003800000 */
[----:B------:R-:W2:Y:S01]  /*17d0*/  S2R R16, SR_CgaCtaId ;  /* 0x0000000000107919 */ /* 0x000ea20000008800 */
[----:B------:R-:W-:Y:S01]  /*17e0*/  MOV R15, 0x400 ;  /* 0x00000400000f7802 */ /* 0x000fe20000000f00 */
[----:B------:R-:W-:Y:S01]  /*17f0*/  WARPGROUP.ARRIVE ;  /* 0x00000000000079c5 */ /* 0x000fe20000000000 */
[----:B------:R-:W-:Y:S01]  /*1800*/  UMOV UR7, 0x40000040 ;  /* 0x4000004000077882 */ /* 0x000fe20000000000 */
[----:B------:R-:W-:Y:S01]  /*1810*/  UMOV UR23, 0x40000040 ;  /* 0x4000004000177882 */ /* 0x000fe20000000000 */
[----:B------:R-:W-:Y:S01]  /*1820*/  UMOV UR21, UR7 ;  /* 0x0000000700157c82 */ /* 0x000fe20008000000 */
[----:B------:R-:W-:Y:S01]  /*1830*/  UMOV UR11, 0x40000040 ;  /* 0x40000040000b7882 */ /* 0x000fe20000000000 */
[----:B------:R-:W-:Y:S01]  /*1840*/  MOV R5, UR7 ;  /* 0x0000000700057c02 */ /* 0x000fe20008000f00 */
[----:B------:R-:W-:Y:S01]  /*1850*/  UMOV UR5, UR11 ;  /* 0x0000000b00057c82 */ /* 0x000fe20008000000 */
[----:B------:R-:W-:Y:S01]  /*1860*/  UMOV UR7, 0x40000040 ;  /* 0x4000004000077882 */ /* 0x000fe20000000000 */
        /* <DEDUP_REMOVED lines=10> */
[----:B------:R-:W-:Y:S01]  /*1910*/  ULDC UR9, c[0x0][0x604] ;  /* 0x0001810000097ab9 */ /* 0x000fe20000000800 */
        /* <DEDUP_REMOVED lines=11> */
[----:B--2---:R-:W-:Y:S01]  /*19d0*/  LEA R15, R16, R15, 0x18 ;  /* 0x0000000f100f7211 */ /* 0x004fe200078ec0ff */
[----:B------:R-:W-:Y:S01]  /*19e0*/  ULDC UR39, c[0x0][0x604] ;  /* 0x0001810000277ab9 */ /* 0x000fe20000000800 */
[----:B------:R-:W-:Y:S01]  /*19f0*/  ULDC UR38, c[0x0][0x604] ;  /* 0x0001810000267ab9 */ /* 0x000fe20000000800 */
[----:B------:R-:W-:Y:S01]  /*1a00*/  ULDC UR24, c[0x0][0x604] ;  /* 0x0001810000187ab9 */ /* 0x000fe20000000800 */
[C---:B------:R-:W-:Y:S01]  /*1a10*/  R2UR UR15, R15.reuse ;  /* 0x000000000f0f72ca */ /* 0x040fe200000e0000 */
[----:B------:R-:W-:Y:S01]  /*1a20*/  ULDC UR19, c[0x0][0x604] ;  /* 0x0001810000137ab9 */ /* 0x000fe20000000800 */
[----:B------:R-:W-:Y:S01]  /*1a30*/  R2UR UR4, R15 ;  /* 0x000000000f0472ca */ /* 0x000fe200000e0000 */
[----:B------:R-:W-:Y:S01]  /*1a40*/  ULDC UR18, c[0x0][0x604] ;  /* 0x0001810000127ab9 */ /* 0x000fe20000000800 */
[----:B------:R-:W-:Y:S01]  /*1a50*/  ULDC UR17, c[0x0][0x604] ;  /* 0x0001810000117ab9 */ /* 0x000fe20000000800 */
[----:B------:R-:W-:Y:S01]  /*1a60*/  ULDC UR16, c[0x0][0x604] ;  /* 0x0001810000107ab9 */ /* 0x000fe20000000800 */
[----:B------:R-:W-:Y:S01]  /*1a70*/  ULDC UR14, c[0x0][0x604] ;  /* 0x00018100000e7ab9 */ /* 0x000fe20000000800 */
[----:B------:R-:W-:Y:S01]  /*1a80*/  ULDC UR13, c[0x0][0x604] ;  /* 0x00018100000d7ab9 */ /* 0x000fe20000000800 */
[----:B------:R-:W-:-:S05]  /*1a90*/  ULDC UR12, c[0x0][0x604] ;  /* 0x00018100000c7ab9 */ /* 0x000fca0000000800 */
[----:B------:R-:W-:Y:S02]  /*1aa0*/  UIADD3 UR15, UR15, 0x6000, URZ ;  /* 0x000060000f0f7890 */ /* 0x000fe4000fffe03f */
[----:B------:R-:W-:Y:S02]  /*1ab0*/  USHF.R.U32.HI UR4, URZ, 0x4, UR4 ;  /* 0x000000043f047899 */ /* 0x000fe40008011604 */
[----:B------:R-:W-:Y:S02]  /*1ac0*/  USHF.R.U32.HI UR15, URZ, 0x4, UR15 ;  /* 0x000000043f0f7899 */ /* 0x000fe4000801160f */
[----:B------:R-:W-:Y:S02]  /*1ad0*/  ULOP3.LUT UR4, UR4, 0x3fff, URZ, 0xc0, !UPT ;  /* 0x00003fff04047892 */ /* 0x000fe4000f8ec03f */
[----:B------:R-:W-:Y:S02]  /*1ae0*/  ULOP3.LUT UR15, UR15, 0x3fff, URZ, 0xc0, !UPT ;  /* 0x00003fff0f0f7892 */ /* 0x000fe4000f8ec03f */
[----:B------:R-:W-:-:S02]  /*1af0*/  ULOP3.LUT UR8, UR4, 0x10000, URZ, 0xfc, !UPT ;  /* 0x0001000004087892 */ /* 0x000fc4000f8efc3f */
[----:B------:R-:W-:Y:S02]  /*1b00*/  ULOP3.LUT UR22, UR15, 0x10000, URZ, 0xfc, !UPT ;  /* 0x000100000f167892 */ /* 0x000fe4000f8efc3f */
[----:B------:R-:W-:Y:S02]  /*1b10*/  UIADD3 UR4, UR8, 0x2, URZ ;  /* 0x0000000208047890 */ /* 0x000fe4000fffe03f */
[----:B------:R-:W-:Y:S02]  /*1b20*/  UIADD3 UR56, UR8, 0x204, URZ ;  /* 0x0000020408387890 */ /* 0x000fe4000fffe03f */
[----:B------:R-:W-:Y:S01]  /*1b30*/  UMOV UR6, UR8 ;  /* 0x0000000800067c82 */ /* 0x000fe20008000000 */
[----:B------:R-:W-:Y:S01]  /*1b40*/  UIADD3 UR58, UR22, 0x804, URZ ;  /* 0x00000804163a7890 */ /* 0x000fe2000fffe03f */
[----:B------:R-:W-:Y:S01]  /*1b50*/  MOV R4, UR6 ;  /* 0x0000000600047c02 */ /* 0x000fe20008000f00 */
[----:B------:R-:W-:Y:S01]  /*1b60*/  UMOV UR20, UR6 ;  /* 0x0000000600147c82 */ /* 0x000fe20008000000 */
[----:B------:R-:W-:-:S02]  /*1b70*/  UIADD3 UR6, UR22, 0x2, URZ ;  /* 0x0000000216067890 */ /* 0x000fc4000fffe03f */
[----:B------:R-:W-:Y:S01]  /*1b80*/  HGMMA.64x256x16.F32 R24, gdesc[UR20], RZ, !UPT, gsb0 ;  /* 0x03e00000141879f0 */ /* 0x000fe2000c0008ff */
[----:B------:R-:W-:Y:S01]  /*1b90*/  UMOV UR10, UR4 ;  /* 0x00000004000a7c82 */ /* 0x000fe20008000000 */
[----:B------:R2:W-:Y:S01]  /*1ba0*/  STL.64 [R1+0x50], R4 ;  /* 0x0000500401007387 */ /* 0x0005e20000100a00 */
[----:B------:R-:W-:Y:S01]  /*1bb0*/  UMOV UR4, UR10 ;  /* 0x0000000a00047c82 */ /* 0x000fe20008000000 */
[----:B------:R-:W-:Y:S02]  /*1bc0*/  UIADD3 UR52, UR8, 0x206, URZ ;  /* 0x0000020608347890 */ /* 0x000fe4000fffe03f */
[----:B------:R-:W-:Y:S02]  /*1bd0*/  UIADD3 UR54, UR22, 0x806, URZ ;  /* 0x0000080616367890 */ /* 0x000fe4000fffe03f */
[----:B------:R-:W-:Y:S02]  /*1be0*/  UIADD3 UR48, UR8, 0x400, URZ ;  /* 0x0000040008307890 */ /* 0x000fe4000fffe03f */
[----:B------:R-:W-:-:S02]  /*1bf0*/  UIADD3 UR50, UR22, 0x1000, URZ ;  /* 0x0000100016327890 */ /* 0x000fc4000fffe03f */
[----:B------:R-:W-:Y:S01]  /*1c00*/  UIADD3 UR44, UR8, 0x402, URZ ;  /* 0x00000402082c7890 */ /* 0x000fe2000fffe03f */
[----:B--2---:R-:W-:Y:S01]  /*1c10*/  MOV R4, UR10 ;  /* 0x0000000a00047c02 */ /* 0x004fe20008000f00 */
[----:B------:R-:W-:Y:S01]  /*1c20*/  UIADD3 UR46, UR22, 0x1002, URZ ;  /* 0x00001002162e7890 */ /* 0x000fe2000fffe03f */
[----:B------:R-:W-:Y:S01]  /*1c30*/  MOV R5, UR11 ;  /* 0x0000000b00057c02 */ /* 0x000fe20008000f00 */
[----:B------:R-:W-:Y:S01]  /*1c40*/  UMOV UR11, 0x40000040 ;  /* 0x40000040000b7882 */ /* 0x000fe20000000000 */
[----:B------:R-:W-:Y:S02]  /*1c50*/  UIADD3 UR40, UR8, 0x406, URZ ;  /* 0x0000040608287890 */ /* 0x000fe4000fffe03f */
[----:B------:R-:W-:Y:S01]  /*1c60*/  UIADD3 UR42, UR22, 0x1006, URZ ;  /* 0x00001006162a7890 */ /* 0x000fe2000fffe03f */
[----:B------:R2:W-:Y:S01]  /*1c70*/  STL.64 [R1+0x40], R4 ;  /* 0x0000400401007387 */ /* 0x0005e20000100a00 */
[----:B------:R-:W-:Y:S01]  /*1c80*/  ULDC UR23, c[0x0][0x604] ;  /* 0x0001810000177ab9 */ /* 0x000fe20000000800 */
[----:B------:R-:W-:Y:S01]  /*1c90*/  ULDC UR21, c[0x0][0x604] ;  /* 0x0001810000157ab9 */ /* 0x000fe20000000800 */
[----:B------:R-:W-:Y:S01]  /*1ca0*/  ULDC UR20, c[0x0][0x604] ;  /* 0x0001810000147ab9 */ /* 0x000fe20000000800 */
[----:B--2---:R-:W-:Y:S01]  /*1cb0*/  MOV R5, UR11 ;  /* 0x0000000b00057c02 */ /* 0x004fe20008000f00 */
[----:B------:R-:W-:-:S02]  /*1cc0*/  WARPGROUP.DEPBAR.LE gsb0, 0x0 ;  /* 0x00008000000079c5 */ /* 0x000fc40000010000 */
[----:B------:R-:W-:-:S06]  /*1cd0*/  WARPGROUP.ARRIVE ;  /* 0x00000000000079c5 */ /* 0x000fcc0000000000 */
[----:B------:R-:W-:Y:S01]  /*1ce0*/  HGMMA.64x256x16.F32 R24, gdesc[UR4], R24, gsb0 ;  /* 0x03e00000041879f0 */ /* 0x000fe20008000818 */
[----:B------:R-:W-:Y:S02]  /*1cf0*/  UIADD3 UR4, UR8, 0x4, URZ ;  /* 0x0000000408047890 */ /* 0x000fe4000fffe03f */
[----:B------:R-:W-:Y:S01]  /*1d00*/  UIADD3 UR6, UR22, 0x4, URZ ;  /* 0x0000000416067890 */ /* 0x000fe2000fffe03f */
[----:B------:R-:W-:Y:S01]  /*1d10*/  UMOV UR5, UR11 ;  /* 0x0000000b00057c82 */ /* 0x000fe20008000000 */
[----:B------:R-:W-:Y:S01]  /*1d20*/  UMOV UR7, 0x40000040 ;  /* 0x4000004000077882 */ /* 0x000fe20000000000 */
[----:B------:R-:W-:Y:S02]  /*1d30*/  UMOV UR11, 0x40000040 ;  /* 0x40000040000b7882 */ /* 0x000fe40000000000 */
[----:B------:R-:W-:Y:S02]  /*1d40*/  UMOV UR10, UR4 ;  /* 0x00000004000a7c82 */ /* 0x000fe40008000000 */
[----:B------:R-:W-:Y:S01]  /*1d50*/  UMOV UR4, UR10 ;  /* 0x0000000a00047c82 */ /* 0x000fe20008000000 */
[----:B------:R-:W-:-:S05]  /*1d60*/  MOV R4, UR10 ;  /* 0x0000000a00047c02 */ /* 0x000fca0008000f00 */
[----:B------:R2:W-:Y:S02]  /*1d70*/  STL.64 [R1+0x38], R4 ;  /* 0x0000380401007387 */ /* 0x0005e40000100a00 */
[----:B--2---:R-:W-:Y:S01]  /*1d80*/  MOV R5, UR11 ;  /* 0x0000000b00057c02 */ /* 0x004fe20008000f00 */
[----:B------:R-:W-:Y:S02]  /*1d90*/  WARPGROUP.DEPBAR.LE gsb0, 0x0 ;  /* 0x00008000000079c5 */ /* 0x000fe40000010000 */
[----:B------:R-:W-:-:S07]  /*1da0*/  WARPGROUP.ARRIVE ;  /* 0x00000000000079c5 */ /* 0x000fce0000000000 */
        /* <DEDUP_REMOVED lines=31> */
[----:B------:R-:W-:Y:S02]  /*1fa0*/  ULDC UR11, c[0x0][0x604] ;  /* 0x00018100000b7ab9 */ /* 0x000fe40000000800 */
[----:B------:R-:W-:Y:S02]  /*1fb0*/  UMOV UR10, UR4 ;  /* 0x00000004000a7c82 */ /* 0x000fe40008000000 */
[----:B------:R-:W-:Y:S01]  /*1fc0*/  UMOV UR4, UR10 ;  /* 0x0000000a00047c82 */ /* 0x000fe20008000000 */
[----:B------:R-:W-:Y:S01]  /*1fd0*/  MOV R4, UR10 ;  /* 0x0000000a00047c02 */ /* 0x000fe20008000f00 */
[----:B------:R-:W-:-:S04]  /*1fe0*/  ULDC UR10, c[0x0][0x604] ;  /* 0x00018100000a7ab9 */ /* 0x000fc80000000800 */
[----:B------:R2:W-:Y:S01]  /*1ff0*/  STL.64 [R1+0x48], R4 ;  /* 0x0000480401007387 */ /* 0x0005e20000100a00 */
[----:B------:R-:W-:Y:S02]  /*2000*/  WARPGROUP.DEPBAR.LE gsb0, 0x0 ;  /* 0x00008000000079c5 */ /* 0x000fe40000010000 */
[----:B------:R-:W-:-:S09]  /*2010*/  WARPGROUP.ARRIVE ;  /* 0x00000000000079c5 */ /* 0x000fd20000000000 */
[----:B------:R-:W-:Y:S01]  /*2020*/  HGMMA.64x256x16.F32 R24, gdesc[UR4], R24, gsb0 ;  /* 0x03e00000041879f0 */ /* 0x000fe20008000818 */
[----:B------:R-:W-:Y:S02]  /*2030*/  UIADD3 UR4, UR8, 0x404, URZ ;  /* 0x0000040408047890 */ /* 0x000fe4000fffe03f */
[----:B------:R-:W-:Y:S01]  /*2040*/  UIADD3 UR6, UR22, 0x1004, URZ ;  /* 0x0000100416067890 */ /* 0x000fe2000fffe03f */
[----:B------:R-:W-:Y:S01]  /*2050*/  UMOV UR5, 0x40000040 ;  /* 0x4000004000057882 */ /* 0x000fe20000000000 */
[----:B------:R-:W-:Y:S01]  /*2060*/  UMOV UR7, 0x40000040 ;  /* 0x4000004000077882 */ /* 0x000fe20000000000 */
[----:B------:R-:W-:Y:S01]  /*2070*/  ULDC UR8, c[0x0][0x604] ;  /* 0x0001810000087ab9 */ /* 0x000fe20000000800 */
[----:B------:R-:W-:Y:S02]  /*2080*/  WARPGROUP.DEPBAR.LE gsb0, 0x0 ;  /* 0x00008000000079c5 */ /* 0x000fe40000010000 */
[----:B------:R-:W-:-:S15]  /*2090*/  WARPGROUP.ARRIVE ;  /* 0x00000000000079c5 */ /* 0x000fde0000000000 */
[----:B------:R-:W-:-:S04]  /*20a0*/  NOP ;  /* 0x0000000000007918 */ /* 0x000fc80000000000 */
[----:B------:R-:W-:Y:S03]  /*20b0*/  HGMMA.64x256x16.F32 R24, gdesc[UR56], R24, gsb0 ;  /* 0x03e00000381879f0 */ /* 0x000fe60008000818 */
[----:B------:R-:W-:Y:S02]  /*20c0*/  WARPGROUP.DEPBAR.LE gsb0, 0x0 ;  /* 0x00008000000079c5 */ /* 0x000fe40000010000 */
[----:B------:R-:W-:-:S15]  /*20d0*/  WARPGROUP.ARRIVE ;  /* 0x00000000000079c5 */ /* 0x000fde0000000000 */
[----:B------:R-:W-:-:S08]  /*20e0*/  NOP ;  /* 0x0000000000007918 */ /* 0x000fd00000000000 */
        /* <DEDUP_REMOVED lines=12> */
[----:B------:R-:W-:Y:S01]  /*21b0*/  HGMMA.64x256x16.F32 R24, gdesc[UR4], R24, gsb0 ;  /* 0x03e00000041879f0 */ /* 0x000fe20008000818 */
[----:B------:R-:W-:Y:S01]  /*21c0*/  ULDC UR7, c[0x0][0x604] ;  /* 0x0001810000077ab9 */ /* 0x000fe20000000800 */
[----:B------:R-:W-:Y:S01]  /*21d0*/  ULDC UR6, c[0x0][0x604] ;  /* 0x0001810000067ab9 */ /* 0x000fe20000000800 */
[----:B------:R-:W-:Y:S02]  /*21e0*/  WARPGROUP.DEPBAR.LE gsb0, 0x0 ;  /* 0x00008000000079c5 */ /* 0x000fe40000010000 */
[----:B------:R-:W-:-:S15]  /*21f0*/  WARPGROUP.ARRIVE ;  /* 0x00000000000079c5 */ /* 0x000fde0000000000 */
[----:B------:R-:W-:-:S08]  /*2200*/  NOP ;  /* 0x0000000000007918 */ /* 0x000fd00000000000 */
[----:B------:R-:W-:Y:S03]  /*2210*/  HGMMA.64x256x16.F32 R24, gdesc[UR40], R24, gsb0 ;  /* 0x03e00000281879f0 */ /* 0x000fe60008000818 */
[----:B------:R-:W-:Y:S02]  /*2220*/  WARPGROUP.DEPBAR.LE gsb0, 0x0 ;  /* 0x00008000000079c5 */ /* 0x000fe40000010000 */
[----:B-1----:R-:W-:Y:S01]  /*2230*/  FMNMX R3, R24, R25, !PT ;  /* 0x0000001918037209 */ /* 0x002fe20007800000 */
[----:B------:R-:W1:Y:S01]  /*2240*/  SYNCS.PHASECHK.TRANS64.TRYWAIT P6, [R15+URZ+0x66008], R12 ;  /* 0x0660080c0f0075a7 */ /* 0x000e6200080c017f */
[----:B--2---:R-:W-:Y:S02]  /*2250*/  FMNMX R5, R26, R27, !PT ;  /* 0x0000001b1a057209 */ /* 0x004fe40007800000 */
[----:B------:R-:W-:Y:S02]  /*2260*/  FMNMX R4, R28, R3, !PT ;  /* 0x000000031c047209 */ /* 0x000fe40007800000 */
[----:B------:R-:W-:-:S02]  /*2270*/  FMNMX R6, R30, R5, !PT ;  /* 0x000000051e067209 */ /* 0x000fc40007800000 */
[----:B------:R-:W-:Y:S02]  /*2280*/  FMNMX R3, R29, R4, !PT ;  /* 0x000000041d037209 */ /* 0x000fe40007800000 */
[----:B------:R-:W-:Y:S02]  /*2290*/  FMNMX R5, R31, R6, !PT ;  /* 0x000000061f057209 */ /* 0x000fe40007800000 */
[----:B------:R-:W-:Y:S02]  /*22a0*/  FMNMX R4, R32, R3, !PT ;  /* 0x0000000320047209 */ /* 0x000fe40007800000 */
[----:B------:R-:W-:Y:S02]  /*22b0*/  FMNMX R6, R34, R5, !PT ;  /* 0x0000000522067209 */ /* 0x000fe40007800000 */
        /* <DEDUP_REMOVED lines=117> */
[----:B------:R-:W-:-:S03]  /*2a10*/  FMNMX R6, R151, R6, !PT ;  /* 0x0000000697067209 */ /* 0x000fc60007800000 */
[----:B------:R-:W2:Y:S04]  /*2a20*/  SHFL.BFLY PT, R3, R4, 0x1, 0x1f ;  /* 0x0c201f0004037f89 */ /* 0x000ea800000e0000 */
[----:B------:R-:W3:Y:S01]  /*2a30*/  SHFL.BFLY PT, R5, R6, 0x1, 0x1f ;  /* 0x0c201f0006057f89 */ /* 0x000ee200000e0000 */
[----:B--2---:R-:W-:Y:S02]  /*2a40*/  FMNMX R3, R4, R3, !PT ;  /* 0x0000000304037209 */ /* 0x004fe40007800000 */
[----:B---3--:R-:W-:-:S03]  /*2a50*/  FMNMX R5, R6, R5, !PT ;  /* 0x0000000506057209 */ /* 0x008fc60007800000 */
[----:B------:R-:W2:Y:S04]  /*2a60*/  SHFL.BFLY PT, R8, R3, 0x2, 0x1f ;  /* 0x0c401f0003087f89 */ /* 0x000ea800000e0000 */
[----:B------:R-:W3:Y:S01]  /*2a70*/  SHFL.BFLY PT, R10, R5, 0x2, 0x1f ;  /* 0x0c401f00050a7f89 */ /* 0x000ee200000e0000 */
[----:B--2---:R-:W-:-:S04]  /*2a80*/  FMNMX R9, R3, R8, !PT ;  /* 0x0000000803097209 */ /* 0x004fc80007800000 */
[----:B------:R-:W-:Y:S01]  /*2a90*/  FSETP.NEU.AND P1, PT, R9, -INF , PT ;  /* 0xff8000000900780b */ /* 0x000fe20003f2d000 */
[----:B------:R2:W-:Y:S01]  /*2aa0*/  STL [R1+0x14], R9 ;  /* 0x0000140901007387 */ /* 0x0005e20000100800 */
[----:B---3--:R-:W-:Y:S02]  /*2ab0*/  FMNMX R7, R5, R10, !PT ;  /* 0x0000000a05077209 */ /* 0x008fe40007800000 */
[----:B------:R-:W-:Y:S02]  /*2ac0*/  FSEL R3, R9, RZ, P1 ;  /* 0x000000ff09037208 */ /* 0x000fe40000800000 */
[----:B------:R-:W-:Y:S01]  /*2ad0*/  FSETP.NEU.AND P1, PT, R7, -INF , PT ;  /* 0xff8000000700780b */ /* 0x000fe20003f2d000 */
[----:B------:R3:W-:Y:S02]  /*2ae0*/  STL [R1+0x10], R7 ;  /* 0x0000100701007387 */ /* 0x0007e40000100800 */
[----:B------:R-:W-:Y:S01]  /*2af0*/  FMUL R3, R3, UR11 ;  /* 0x0000000b03037c20 */ /* 0x000fe20008400000 */
[----:B------:R-:W-:-:S03]  /*2b00*/  ULDC UR11, c[0x0][0x604] ;  /* 0x00018100000b7ab9 */ /* 0x000fc60000000800 */
[--C-:B------:R-:W-:Y:S01]  /*2b10*/  FFMA R24, R24, UR10, -R3.reuse ;  /* 0x0000000a18187c23 */ /* 0x100fe20008000803 */
[--C-:B------:R-:W-:Y:S01]  /*2b20*/  FFMA R4, R25, UR9, -R3.reuse ;  /* 0x0000000919047c23 */ /* 0x100fe20008000803 */
[--C-:B------:R-:W-:Y:S01]  /*2b30*/  FFMA R5, R28, UR8, -R3.reuse ;  /* 0x000000081c057c23 */ /* 0x100fe20008000803 */
[--C-:B------:R-:W-:Y:S01]  /*2b40*/  FFMA R8, R29, UR7, -R3.reuse ;  /* 0x000000071d087c23 */ /* 0x100fe20008000803 */
[----:B------:R-:W-:Y:S01]  /*2b50*/  ULDC UR10, c[0x0][0x604] ;  /* 0x00018100000a7ab9 */ /* 0x000fe20000000800 */
[----:B------:R-:W-:Y:S01]  /*2b60*/  FSETP.GEU.AND P4, PT, R24, -126, PT ;  /* 0xc2fc00001800780b */ /* 0x000fe20003f8e000 */
[----:B------:R-:W-:Y:S01]  /*2b70*/  ULDC UR9, c[0x0][0x604] ;  /* 0x0001810000097ab9 */ /* 0x000fe20000000800 */
[----:B------:R-:W-:Y:S01]  /*2b80*/  FSETP.GEU.AND P5, PT, R4, -126, PT ;  /* 0xc2fc00000400780b */ /* 0x000fe20003fae000 */
[----:B------:R-:W-:Y:S01]  /*2b90*/  ULDC UR8, c[0x0][0x604] ;  /* 0x0001810000087ab9 */ /* 0x000fe20000000800 */
[----:B------:R-:W-:Y:S01]  /*2ba0*/  ULDC UR7, c[0x0][0x604] ;  /* 0x0001810000077ab9 */ /* 0x000fe20000000800 */
[--C-:B------:R-:W-:Y:S01]  /*2bb0*/  FFMA R32, R32, UR6, -R3.reuse ;  /* 0x0000000620207c23 */ /* 0x100fe20008000803 */
        /* <DEDUP_REMOVED lines=88> */
[----:B------:R-:W-:Y:S01]  /*3140*/  FFMA R149, R149, UR7, -R3 ;  /* 0x0000000795957c23 */ /* 0x000fe20008000803 */
[----:B------:R-:W-:Y:S01]  /*3150*/  FSEL R3, R7, RZ, P1 ;  /* 0x000000ff07037208 */ /* 0x000fe20000800000 */
[----:B------:R-:W-:Y:S01]  /*3160*/  @!P4 FMUL R24, R24, 0.5 ;  /* 0x3f0000001818c820 */ /* 0x000fe20000400000 */
[----:B------:R-:W-:Y:S01]  /*3170*/  @!P5 FMUL R4, R4, 0.5 ;  /* 0x3f0000000404d820 */ /* 0x000fe20000400000 */
[----:B------:R-:W-:Y:S01]  /*3180*/  ULDC UR11, c[0x0][0x604] ;  /* 0x00018100000b7ab9 */ /* 0x000fe20000000800 */
[----:B------:R-:W-:Y:S01]  /*3190*/  FSETP.GEU.AND P2, PT, R5, -126, PT ;  /* 0xc2fc00000500780b */ /* 0x000fe20003f4e000 */
[----:B--2---:R-:W-:Y:S01]  /*31a0*/  FMUL R9, R3, UR11 ;  /* 0x0000000b03097c20 */ /* 0x004fe20008400000 */
[----:B------:R-:W-:Y:S01]  /*31b0*/  ULDC UR10, c[0x0][0x604] ;  /* 0x00018100000a7ab9 */ /* 0x000fe20000000800 */
[----:B------:R-:W2:Y:S01]  /*31c0*/  MUFU.EX2 R3, R24 ;  /* 0x0000001800037308 */ /* 0x000ea20000000800 */
[----:B------:R-:W-:Y:S01]  /*31d0*/  ULDC UR9, c[0x0][0x604] ;  /* 0x0001810000097ab9 */ /* 0x000fe20000000800 */
[----:B------:R-:W-:Y:S01]  /*31e0*/  ULDC UR8, c[0x0][0x604] ;  /* 0x0001810000087ab9 */ /* 0x000fe20000000800 */
[----:B------:R-:W-:Y:S01]  /*31f0*/  ULDC UR7, c[0x0][0x604] ;  /* 0x0001810000077ab9 */ /* 0x000fe20000000800 */
[--C-:B---3--:R-:W-:Y:S01]  /*3200*/  FFMA R7, R26, UR10, -R9.reuse ;  /* 0x0000000a1a077c23 */ /* 0x108fe20008000809 */
[--C-:B------:R-:W-:Y:S01]  /*3210*/  FFMA R6, R27, UR9, -R9.reuse ;  /* 0x000000091b067c23 */ /* 0x100fe20008000809 */
[--C-:B------:R-:W-:Y:S01]  /*3220*/  FFMA R10, R30, UR8, -R9.reuse ;  /* 0x000000081e0a7c23 */ /* 0x100fe20008000809 */
[--C-:B------:R-:W-:Y:S01]  /*3230*/  FFMA R31, R31, UR7, -R9.reuse ;  /* 0x000000071f1f7c23 */ /* 0x100fe20008000809 */
[----:B------:R-:W3:Y:S01]  /*3240*/  MUFU.EX2 R4, R4 ;  /* 0x0000000400047308 */ /* 0x000ee20000000800 */
[----:B------:R-:W-:Y:S01]  /*3250*/  P2R R14, PR, RZ, 0x4 ;  /* 0x00000004ff0e7803 */ /* 0x000fe20000000000 */
[----:B------:R-:W-:Y:S01]  /*3260*/  @!P2 FMUL R5, R5, 0.5 ;  /* 0x3f0000000505a820 */ /* 0x000fe20000400000 */
[----:B------:R-:W-:Y:S01]  /*3270*/  FSETP.GEU.AND P1, PT, R8, -126, PT ;  /* 0xc2fc00000800780b */ /* 0x000fe20003f2e000 */
[----:B------:R-:W-:Y:S01]  /*3280*/  ULDC UR6, c[0x0][0x604] ;  /* 0x0001810000067ab9 */ /* 0x000fe20000000800 */
[----:B------:R-:W-:Y:S01]  /*3290*/  FSETP.GEU.AND P2, PT, R7, -126, PT ;  /* 0xc2fc00000700780b */ /* 0x000fe20003f4e000 */
[----:B------:R-:W-:Y:S01]  /*32a0*/  ULDC UR35, c[0x0][0x604] ;  /* 0x0001810000237ab9 */ /* 0x000fe20000000800 */
[----:B------:R-:W-:Y:S01]  /*32b0*/  FSETP.GEU.AND P3, PT, R6, -126, PT ;  /* 0xc2fc00000600780b */ /* 0x000fe20003f6e000 */
[----:B------:R-:W-:Y:S01]  /*32c0*/  ULDC UR34, c[0x0][0x604] ;  /* 0x0001810000227ab9 */ /* 0x000fe20000000800 */
[----:B--2---:R-:W-:Y:S01]  /*32d0*/  @!P4 FMUL R3, R3, R3 ;  /* 0x000000030303c220 */ /* 0x004fe20000400000 */
[----:B------:R-:W-:Y:S01]  /*32e0*/  FSETP.GEU.AND P4, PT, R10, -126, PT ;  /* 0xc2fc00000a00780b */ /* 0x000fe20003f8e000 */
[----:B------:R-:W-:Y:S01]  /*32f0*/  ULDC UR33, c[0x0][0x604] ;  /* 0x0001810000217ab9 */ /* 0x000fe20000000800 */
[----:B------:R-:W-:Y:S01]  /*3300*/  ULDC UR32, c[0x0][0x604] ;  /* 0x0001810000207ab9 */ /* 0x000fe20000000800 */
[----:B------:R-:W-:Y:S01]  /*3310*/  ULDC UR31, c[0x0][0x604] ;  /* 0x00018100001f7ab9 */ /* 0x000fe20000000800 */
[----:B------:R-:W-:Y:S01]  /*3320*/  ULDC UR30, c[0x0][0x604] ;  /* 0x00018100001e7ab9 */ /* 0x000fe20000000800 */
[----:B------:R-:W-:Y:S01]  /*3330*/  ULDC UR29, c[0x0][0x604] ;  /* 0x00018100001d7ab9 */ /* 0x000fe20000000800 */
[----:B------:R-:W-:Y:S01]  /*3340*/  ULDC UR28, c[0x0][0x604] ;  /* 0x00018100001c7ab9 */ /* 0x000fe20000000800 */
[----:B---3--:R-:W-:Y:S01]  /*3350*/  @!P5 FMUL R4, R4, R4 ;  /* 0x000000040404d220 */ /* 0x008fe20000400000 */
[----:B------:R-:W-:Y:S01]  /*3360*/  FSETP.GEU.AND P5, PT, R31, -126, PT ;  /* 0xc2fc00001f00780b */ /* 0x000fe20003fae000 */
        /* <DEDUP_REMOVED lines=21> */
[----:B------:R-:W-:Y:S01]  /*34c0*/  @!P1 FMUL R8, R8, 0.5 ;  /* 0x3f00000008089820 */ /* 0x000fe20000400000 */
[----:B------:R-:W-:Y:S01]  /*34d0*/  @!P2 FMUL R7, R7, 0.5 ;  /* 0x3f0000000707a820 */ /* 0x000fe20000400000 */
[----:B------:R-:W-:Y:S01]  /*34e0*/  @!P3 FMUL R6, R6, 0.5 ;  /* 0x3f0000000606b820 */ /* 0x000fe20000400000 */
[----:B------:R-:W-:Y:S01]  /*34f0*/  @!P4 FMUL R10, R10, 0.5 ;  /* 0x3f0000000a0ac820 */ /* 0x000fe20000400000 */
        /* <DEDUP_REMOVED lines=30> */
[----:B------:R-:W-:Y:S01]  /*36e0*/  @!P5 FMUL R31, R31, 0.5 ;  /* 0x3f0000001f1fd820 */ /* 0x000fe20000400000 */
        /* <DEDUP_REMOVED lines=60> */
[----:B------:R-:W2:Y:S08]  /*3ab0*/  MUFU.EX2 R5, R5 ;  /* 0x0000000500057308 */ /* 0x000eb00000000800 */
[----:B------:R-:W3:Y:S08]  /*3ac0*/  MUFU.EX2 R8, R8 ;  /* 0x0000000800087308 */ /* 0x000ef00000000800 */
[----:B------:R-:W4:Y:S08]  /*3ad0*/  MUFU.EX2 R7, R7 ;  /* 0x0000000700077308 */ /* 0x000f300000000800 */
[----:B------:R-:W1:Y:S08]  /*3ae0*/  MUFU.EX2 R6, R6 ;  /* 0x0000000600067308 */ /* 0x000e700000000800 */
[----:B------:R-:W2:Y:S08]  /*3af0*/  MUFU.EX2 R10, R10 ;  /* 0x0000000a000a7308 */ /* 0x000eb00000000800 */
[----:B------:R2:W2:Y:S01]  /*3b00*/  MUFU.EX2 R9, R31 ;  /* 0x0000001f00097308 */ /* 0x0004a20000000800 */
[----:B-1-34-:R-:W-:Y:S05]  /*3b10*/  @!P6 BRA `(.L_x_23) ;  /* 0x000000b80024e947 */ /* 0x01afea0003800000 */
.L_x_73:
[----:B------:R-:W-:Y:S01]  /*3b20*/  ISETP.NE.AND P6, PT, R14, RZ, PT ;  /* 0x000000ff0e00720c */ /* 0x000fe20003fc5270 */
[----:B------:R-:W-:Y:S01]  /*3b30*/  @!P1 FMUL R8, R8, R8 ;  /* 0x0000000808089220 */ /* 0x000fe20000400000 */
[----:B------:R-:W-:Y:S01]  /*3b40*/  @!P2 FMUL R7, R7, R7 ;  /* 0x000000070707a220 */ /* 0x000fe20000400000 */
[----:B------:R-:W-:Y:S01]  /*3b50*/  @!P3 FMUL R6, R6, R6 ;  /* 0x000000060606b220 */ /* 0x000fe20000400000 */
[----:B--2---:R-:W-:Y:S01]  /*3b60*/  @!P4 FMUL R10, R10, R10 ;  /* 0x0000000a0a0ac220 */ /* 0x004fe20000400000 */
[----:B------:R-:W-:Y:S01]  /*3b70*/  @!P5 FMUL R9, R9, R9 ;  /* 0x000000090909d220 */ /* 0x000fe20000400000 */
[----:B------:R-:W-:Y:S01]  /*3b80*/  ULOP3.LUT UR15, UR15, 0x8000000, URZ, 0xfc, !UPT ;  /* 0x080000000f0f7892 */ /* 0x000fe2000f8efc3f */
[----:B------:R-:W-:Y:S01]  /*3b90*/  F2FP.F16.F32.PACK_AB R24, R4, R3 ;  /* 0x000000030418723e */ /* 0x000fe200000000ff */
[----:B------:R-:W-:Y:S01]  /*3ba0*/  UMOV UR7, 0x40000040 ;  /* 0x4000004000077882 */ /* 0x000fe20000000000 */
[----:B------:R-:W-:Y:S01]  /*3bb0*/  F2FP.F16.F32.PACK_AB R25, R6, R7 ;  /* 0x000000070619723e */ /* 0x000fe200000000ff */
[----:B------:R-:W-:Y:S01]  /*3bc0*/  UIADD3 UR6, UR15, 0x1800, URZ ;  /* 0x000018000f067890 */ /* 0x000fe2000fffe03f */
[----:B------:R-:W-:Y:S01]  /*3bd0*/  F2FP.F16.F32.PACK_AB R27, R9, R10 ;  /* 0x0000000a091b723e */ /* 0x000fe200000000ff */
[----:B------:R-:W2:Y:S01]  /*3be0*/  S2R R249, SR_CgaCtaId ;  /* 0x0000000000f97919 */ /* 0x000ea20000008800 */
[----:B------:R-:W-:Y:S01]  /*3bf0*/  @!P6 FMUL R5, R5, R5 ;  /* 0x000000050505e220 */ /* 0x000fe20000400000 */
[----:B------:R-:W-:-:S02]  /*3c00*/  FSETP.GEU.AND P6, PT, R32, -126, PT ;  /* 0xc2fc00002000780b */ /* 0x000fc40003fce000 */
[----:B------:R-:W-:Y:S02]  /*3c10*/  FSETP.GEU.AND P1, PT, R33, -126, PT ;  /* 0xc2fc00002100780b */ /* 0x000fe40003f2e000 */
[----:B------:R-:W-:Y:S02]  /*3c20*/  F2FP.F16.F32.PACK_AB R26, R8, R5 ;  /* 0x00000005081a723e */ /* 0x000fe400000000ff */
[----:B------:R-:W-:Y:S02]  /*3c30*/  FSETP.GEU.AND P2, PT, R36, -126, PT ;  /* 0xc2fc00002400780b */ /* 0x000fe40003f4e000 */
[----:B------:R-:W-:Y:S01]  /*3c40*/  WARPGROUP.ARRIVE ;  /* 0x00000000000079c5 */ /* 0x000fe20000000000 */
[----:B------:R-:W-:Y:S02]  /*3c50*/  FSETP.GEU.AND P3, PT, R37, -126, PT ;  /* 0xc2fc00002500780b */ /* 0x000fe40003f6e000 */
[----:B------:R-:W-:Y:S02]  /*3c60*/  FSETP.GEU.AND P4, PT, R34, -126, PT ;  /* 0xc2fc00002200780b */ /* 0x000fe40003f8e000 */
[----:B------:R-:W-:Y:S01]  /*3c70*/  @!P6 FMUL R32, R32, 0.5 ;  /* 0x3f0000002020e820 */ /* 0x000fe20000400000 */
[----:B------:R-:W-:Y:S01]  /*3c80*/  HGMMA.64x192x16.F32 R152, R24, gdesc[UR4].tnspB, RZ, !UPT, gsb0 ;  /* 0x42e0000418987df0 */ /* 0x000fe2000c0008ff */
[----:B------:R-:W-:Y:S01]  /*3c90*/  @!P1 FMUL R33, R33, 0.5 ;  /* 0x3f00000021219820 */ /* 0x000fe20000400000 */
[----:B------:R-:W-:Y:S01]  /*3ca0*/  FSETP.GEU.AND P5, PT, R35, -126, PT ;  /* 0xc2fc00002300780b */ /* 0x000fe20003fae000 */
[----:B------:R-:W-:Y:S01]  /*3cb0*/  UIADD3 UR6, UR15, 0x1880, URZ ;  /* 0x000018800f067890 */ /* 0x000fe2000fffe03f */
[----:B------:R-:W-:Y:S01]  /*3cc0*/  MOV R248, 0x400 ;  /* 0x0000040000f87802 */ /* 0x000fe20000000f00 */
[----:B------:R-:W3:Y:S01]  /*3cd0*/  MUFU.EX2 R32, R32 ;  /* 0x0000002000207308 */ /* 0x000ee20000000800 */
[----:B------:R-:W-:Y:S01]  /*3ce0*/  @!P2 FMUL R36, R36, 0.5 ;  /* 0x3f0000002424a820 */ /* 0x000fe20000400000 */
[----:B------:R-:W-:Y:S01]  /*3cf0*/  UMOV UR7, 0x40000040 ;  /* 0x4000004000077882 */ /* 0x000fe20000000000 */
[----:B------:R-:W-:-:S02]  /*3d00*/  @!P3 FMUL R37, R37, 0.5 ;  /* 0x3f0000002525b820 */ /* 0x000fc40000400000 */
[----:B------:R-:W-:-:S03]  /*3d10*/  @!P4 FMUL R34, R34, 0.5 ;  /* 0x3f0000002222c820 */ /* 0x000fc60000400000 */
[----:B------:R-:W4:Y:S02]  /*3d20*/  MUFU.EX2 R33, R33 ;  /* 0x0000002100217308 */ /* 0x000f240000000800 */
[----:B------:R-:W-:Y:S01]  /*3d30*/  @!P5 FMUL R35, R35, 0.5 ;  /* 0x3f0000002323d820 */ /* 0x000fe20000400000 */
[----:B--2---:R-:W-:-:S04]  /*3d40*/  LEA R248, R249, R248, 0x18 ;  /* 0x000000f8f9f87211 */ /* 0x004fc800078ec0ff */
[----:B------:R-:W-:Y:S01]  /*3d50*/  IADD3 R248, R248, 0x66020, RZ ;  /* 0x00066020f8f87810 */ /* 0x000fe20007ffe0ff */
[----:B------:R-:W2:Y:S01]  /*3d60*/  MUFU.EX2 R36, R36 ;  /* 0x0000002400247308 */ /* 0x000ea20000000800 */
[----:B---3--:R-:W-:Y:S01]  /*3d70*/  @!P6 FMUL R32, R32, R32 ;  /* 0x000000202020e220 */ /* 0x008fe20000400000 */
[----:B------:R-:W-:-:S06]  /*3d80*/  FSETP.GEU.AND P6, PT, R38, -126, PT ;  /* 0xc2fc00002600780b */ /* 0x000fcc0003fce000 */
[----:B------:R-:W3:Y:S01]  /*3d90*/  MUFU.EX2 R37, R37 ;  /* 0x0000002500257308 */ /* 0x000ee20000000800 */
[----:B----4-:R-:W-:Y:S01]  /*3da0*/  @!P1 FMUL R33, R33, R33 ;  /* 0x0000002121219220 */ /* 0x010fe20000400000 */
[----:B------:R-:W-:-:S05]  /*3db0*/  FSETP.GEU.AND P1, PT, R39, -126, PT ;  /* 0xc2fc00002700780b */ /* 0x000fca0003f2e000 */
[----:B------:R-:W-:Y:S01]  /*3dc0*/  @!P6 FMUL R38, R38, 0.5 ;  /* 0x3f0000002626e820 */ /* 0x000fe20000400000 */
[----:B------:R-:W4:Y:S01]  /*3dd0*/  MUFU.EX2 R34, R34 ;  /* 0x0000002200227308 */ /* 0x000f220000000800 */
[----:B--2---:R-:W-:Y:S01]  /*3de0*/  @!P2 FMUL R36, R36, R36 ;  /* 0x000000242424a220 */ /* 0x004fe20000400000 */
[----:B------:R-:W-:-:S05]  /*3df0*/  FSETP.GEU.AND P2, PT, R44, -126, PT ;  /* 0xc2fc00002c00780b */ /* 0x000fca0003f4e000 */
[----:B------:R-:W-:Y:S01]  /*3e00*/  @!P1 FMUL R39, R39, 0.5 ;  /* 0x3f00000027279820 */ /* 0x000fe20000400000 */
[----:B------:R-:W2:Y:S01]  /*3e10*/  MUFU.EX2 R35, R35 ;  /* 0x0000002300237308 */ /* 0x000ea20000000800 */
[----:B---3--:R-:W-:Y:S01]  /*3e20*/  @!P3 FMUL R37, R37, R37 ;  /* 0x000000252525b220 */ /* 0x008fe20000400000 */
[----:B------:R-:W-:-:S05]  /*3e30*/  FSETP.GEU.AND P3, PT, R45, -126, PT ;  /* 0xc2fc00002d00780b */ /* 0x000fca0003f6e000 */
[----:B------:R-:W-:Y:S01]  /*3e40*/  @!P2 FMUL R44, R44, 0.5 ;  /* 0x3f0000002c2ca820 */ /* 0x000fe20000400000 */
        /* <DEDUP_REMOVED lines=77> */
[----:B------:R-:W-:Y:S02]  /*4320*/  WARPGROUP.DEPBAR.LE gsb0, 0x0 ;  /* 0x00008000000079c5 */ /* 0x000fe40000010000 */
[----:B------:R-:W-:Y:S01]  /*4330*/  F2FP.F16.F32.PACK_AB R24, R33, R32 ;  /* 0x000000202118723e */ /* 0x000fe200000000ff */
[----:B--2---:R-:W-:Y:S01]  /*4340*/  @!P3 FMUL R61, R61, R61 ;  /* 0x0000003d3d3db220 */ /* 0x004fe20000400000 */
[----:B------:R-:W-:Y:S02]  /*4350*/  F2FP.F16.F32.PACK_AB R26, R37, R36 ;  /* 0x00000024251a723e */ /* 0x000fe400000000ff */
[----:B------:R-:W-:Y:S01]  /*4360*/  F2FP.F16.F32.PACK_AB R25, R35, R34 ;  /* 0x000000222319723e */ /* 0x000fe200000000ff */
[----:B------:R-:W-:Y:S01]  /*4370*/  @!P1 FMUL R55, R55, 0.5 ;  /* 0x3f00000037379820 */ /* 0x000fe20000400000 */
[----:B------:R-:W-:Y:S01]  /*4380*/  F2FP.F16.F32.PACK_AB R27, R39, R38 ;  /* 0x00000026271b723e */ /* 0x000fe200000000ff */
[----:B------:R-:W2:Y:S01]  /*4390*/  MUFU.EX2 R54, R54 ;  /* 0x0000003600367308 */ /* 0x000ea20000000800 */
[----:B---3--:R-:W-:Y:S01]  /*43a0*/  @!P4 FMUL R58, R58, R58 ;  /* 0x0000003a3a3ac220 */ /* 0x008fe20000400000 */
[----:B------:R-:W-:Y:S01]  /*43b0*/  FSETP.GEU.AND P3, PT, R69, -126, PT ;  /* 0xc2fc00004500780b */ /* 0x000fe20003f6e000 */
[----:B------:R-:W-:Y:S01]  /*43c0*/  WARPGROUP.ARRIVE ;  /* 0x00000000000079c5 */ /* 0x000fe20000000000 */
[----:B------:R-:W-:Y:S01]  /*43d0*/  FSETP.GEU.AND P4, PT, R66, -126, PT ;  /* 0xc2fc00004200780b */ /* 0x000fe20003f8e000 */
[----:B----4-:R-:W-:-:S03]  /*43e0*/  @!P5 FMUL R59, R59, R59 ;  /* 0x0000003b3b3bd220 */ /* 0x010fc60000400000 */
[----:B------:R-:W3:Y:S01]  /*43f0*/  MUFU.EX2 R55, R55 ;  /* 0x0000003700377308 */ /* 0x000ee20000000800 */
[----:B------:R-:W-:Y:S01]  /*4400*/  HGMMA.64x192x16.F32 R152, R24, gdesc[UR4].tnspB, R152, gsb0 ;  /* 0x42e0000418987df0 */ /* 0x000fe20008000898 */
[----:B------:R-:W-:Y:S01]  /*4410*/  UIADD3 UR6, UR15, 0x1900, URZ ;  /* 0x000019000f067890 */ /* 0x000fe2000fffe03f */
[----:B------:R-:W-:Y:S01]  /*4420*/  FSETP.GEU.AND P5, PT, R67, -126, PT ;  /* 0xc2fc00004300780b */ /* 0x000fe20003fae000 */
[----:B------:R-:W-:-:S03]  /*4430*/  UMOV UR7, 0x40000040 ;  /* 0x4000004000077882 */ /* 0x000fc60000000000 */
[----:B------:R-:W-:Y:S01]  /*4440*/  @!P3 FMUL R69, R69, 0.5 ;  /* 0x3f0000004545b820 */ /* 0x000fe20000400000 */
[----:B------:R-:W4:Y:S01]  /*4450*/  MUFU.EX2 R68, R68 ;  /* 0x0000004400447308 */ /* 0x000f220000000800 */
[----:B--2---:R-:W-:Y:S01]  /*4460*/  @!P6 FMUL R54, R54, R54 ;  /* 0x000000363636e220 */ /* 0x004fe20000400000 */
[----:B------:R-:W-:Y:S01]  /*4470*/  FSETP.GEU.AND P6, PT, R56, -126, PT ;  /* 0xc2fc00003800780b */ /* 0x000fe20003fce000 */
[----:B------:R-:W-:-:S05]  /*4480*/  @!P4 FMUL R66, R66, 0.5 ;  /* 0x3f0000004242c820 */ /* 0x000fca0000400000 */
[----:B------:R-:W-:Y:S01]  /*4490*/  @!P5 FMUL R67, R67, 0.5 ;  /* 0x3f0000004343d820 */ /* 0x000fe20000400000 */
[----:B---3--:R-:W-:Y:S01]  /*44a0*/  @!P1 FMUL R55, R55, R55 ;  /* 0x0000003737379220 */ /* 0x008fe20000400000 */
[C---:B------:R-:W-:Y:S01]  /*44b0*/  FSETP.GEU.AND P1, PT, R57.reuse, -126, PT ;  /* 0xc2fc00003900780b */ /* 0x040fe20003f2e000 */
[----:B------:R-:W2:Y:S04]  /*44c0*/  MUFU.EX2 R69, R69 ;  /* 0x0000004500457308 */ /* 0x000ea80000000800 */
[----:B------:R-:W-:Y:S01]  /*44d0*/  @!P6 FMUL R56, R56, 0.5 ;  /* 0x3f0000003838e820 */ /* 0x000fe20000400000 */
[----:B----4-:R-:W-:Y:S01]  /*44e0*/  @!P2 FMUL R68, R68, R68 ;  /* 0x000000444444a220 */ /* 0x010fe20000400000 */
[----:B------:R-:W-:Y:S02]  /*44f0*/  FSETP.GEU.AND P2, PT, R76, -126, PT ;  /* 0xc2fc00004c00780b */ /* 0x000fe40003f4e000 */
[----:B------:R-:W3:Y:S04]  /*4500*/  MUFU.EX2 R66, R66 ;  /* 0x0000004200427308 */ /* 0x000ee80000000800 */
[----:B------:R-:W-:-:S04]  /*4510*/  @!P1 FMUL R57, R57, 0.5 ;  /* 0x3f00000039399820 */ /* 0x000fc80000400000 */
[----:B------:R-:W4:Y:S01]  /*4520*/  MUFU.EX2 R56, R56 ;  /* 0x0000003800387308 */ /* 0x000f220000000800 */
[----:B--2---:R-:W-:Y:S01]  /*4530*/  @!P3 FMUL R69, R69, R69 ;  /* 0x000000454545b220 */ /* 0x004fe20000400000 */
[----:B------:R-:W-:Y:S01]  /*4540*/  FSETP.GEU.AND P3, PT, R77, -126, PT ;  /* 0xc2fc00004d00780b */ /* 0x000fe20003f6e000 */
[----:B------:R-:W-:-:S05]  /*4550*/  @!P2 FMUL R76, R76, 0.5 ;  /* 0x3f0000004c4ca820 */ /* 0x000fca0000400000 */
        /* <DEDUP_REMOVED lines=74> */
[----:B------:R-:W-:-:S03]  /*4a00*/  FSETP.GEU.AND P2, PT, R100, -126, PT ;  /* 0xc2fc00006400780b */ /* 0x000fc60003f4e000 */
[----:B------:R-:W-:Y:S02]  /*4a10*/  FADD R5, R5, R92 ;  /* 0x0000005c05057221 */ /* 0x000fe40000000000 */
[----:B------:R-:W-:Y:S01]  /*4a20*/  @!P1 FMUL R73, R73, 0.5 ;  /* 0x3f00000049499820 */ /* 0x000fe20000400000 */
[----:B------:R-:W3:Y:S01]  /*4a30*/  MUFU.EX2 R72, R72 ;  /* 0x0000004800487308 */ /* 0x000ee20000000800 */
[----:B----4-:R-:W-:Y:S01]  /*4a40*/  @!P3 FMUL R93, R93, R93 ;  /* 0x0000005d5d5db220 */ /* 0x010fe20000400000 */
[----:B------:R-:W-:-:S03]  /*4a50*/  FSETP.GEU.AND P3, PT, R101, -126, PT ;  /* 0xc2fc00006500780b */ /* 0x000fc60003f6e000 */
[----:B------:R-:W-:Y:S02]  /*4a60*/  FADD R8, R8, R93 ;  /* 0x0000005d08087221 */ /* 0x000fe40000000000 */
[----:B------:R-:W-:Y:S01]  /*4a70*/  @!P2 FMUL R100, R100, 0.5 ;  /* 0x3f0000006464a820 */ /* 0x000fe20000400000 */
[----:B------:R-:W4:Y:S01]  /*4a80*/  MUFU.EX2 R73, R73 ;  /* 0x0000004900497308 */ /* 0x000f220000000800 */
[----:B--2---:R-:W-:Y:S01]  /*4a90*/  @!P4 FMUL R90, R90, R90 ;  /* 0x0000005a5a5ac220 */ /* 0x004fe20000400000 */
[----:B------:R-:W-:Y:S01]  /*4aa0*/  FSETP.GEU.AND P4, PT, R98, -126, PT ;  /* 0xc2fc00006200780b */ /* 0x000fe20003f8e000 */
[----:B------:R-:W-:Y:S02]  /*4ab0*/  WARPGROUP.DEPBAR.LE gsb0, 0x0 ;  /* 0x00008000000079c5 */ /* 0x000fe40000010000 */
[----:B------:R-:W-:Y:S02]  /*4ac0*/  F2FP.F16.F32.PACK_AB R24, R41, R40 ;  /* 0x000000282918723e */ /* 0x000fe400000000ff */
[----:B------:R-:W-:Y:S01]  /*4ad0*/  @!P3 FMUL R101, R101, 0.5 ;  /* 0x3f0000006565b820 */ /* 0x000fe20000400000 */
[----:B------:R-:W-:Y:S01]  /*4ae0*/  F2FP.F16.F32.PACK_AB R26, R45, R44 ;  /* 0x0000002c2d1a723e */ /* 0x000fe200000000ff */
[----:B---3--:R-:W-:Y:S01]  /*4af0*/  @!P6 FMUL R72, R72, R72 ;  /* 0x000000484848e220 */ /* 0x008fe20000400000 */
[----:B------:R-:W-:Y:S01]  /*4b00*/  F2FP.F16.F32.PACK_AB R25, R43, R42 ;  /* 0x0000002a2b19723e */ /* 0x000fe200000000ff */
[----:B------:R-:W2:Y:S01]  /*4b10*/  MUFU.EX2 R91, R91 ;  /* 0x0000005b005b7308 */ /* 0x000ea20000000800 */
[----:B------:R-:W-:Y:S01]  /*4b20*/  F2FP.F16.F32.PACK_AB R27, R47, R46 ;  /* 0x0000002e2f1b723e */ /* 0x000fe200000000ff */
[----:B------:R-:W-:Y:S01]  /*4b30*/  FADD R7, R7, R90 ;  /* 0x0000005a07077221 */ /* 0x000fe20000000000 */
[----:B------:R-:W-:Y:S01]  /*4b40*/  FSETP.GEU.AND P6, PT, R78, -126, PT ;  /* 0xc2fc00004e00780b */ /* 0x000fe20003fce000 */
[----:B------:R-:W-:Y:S01]  /*4b50*/  @!P4 FMUL R98, R98, 0.5 ;  /* 0x3f0000006262c820 */ /* 0x000fe20000400000 */
[----:B------:R-:W-:Y:S01]  /*4b60*/  WARPGROUP.ARRIVE ;  /* 0x00000000000079c5 */ /* 0x000fe20000000000 */
[----:B----4-:R-:W-:Y:S01]  /*4b70*/  @!P1 FMUL R73, R73, R73 ;  /* 0x0000004949499220 */ /* 0x010fe20000400000 */
[----:B------:R-:W-:Y:S01]  /*4b80*/  FSETP.GEU.AND P1, PT, R79, -126, PT ;  /* 0xc2fc00004f00780b */ /* 0x000fe20003f2e000 */
[----:B------:R-:W3:Y:S03]  /*4b90*/  MUFU.EX2 R100, R100 ;  /* 0x0000006400647308 */ /* 0x000ee60000000800 */
[----:B------:R-:W-:Y:S01]  /*4ba0*/  HGMMA.64x192x16.F32 R152, R24, gdesc[UR4].tnspB, R152, gsb0 ;  /* 0x42e0000418987df0 */ /* 0x000fe20008000898 */
[----:B------:R-:W-:Y:S01]  /*4bb0*/  UIADD3 UR6, UR15, 0x1980, URZ ;  /* 0x000019800f067890 */ /* 0x000fe2000fffe03f */
[----:B------:R-:W-:-:S03]  /*4bc0*/  UMOV UR7, 0x40000040 ;  /* 0x4000004000077882 */ /* 0x000fc60000000000 */
[----:B------:R-:W-:Y:S01]  /*4bd0*/  @!P6 FMUL R78, R78, 0.5 ;  /* 0x3f0000004e4ee820 */ /* 0x000fe20000400000 */
[----:B--2---:R-:W-:Y:S01]  /*4be0*/  @!P5 FMUL R91, R91, R91 ;  /* 0x0000005b5b5bd220 */ /* 0x004fe20000400000 */
[----:B------:R-:W-:Y:S01]  /*4bf0*/  FSETP.GEU.AND P5, PT, R99, -126, PT ;  /* 0xc2fc00006300780b */ /* 0x000fe20003fae000 */
[----:B------:R-:W2:Y:S01]  /*4c00*/  MUFU.EX2 R101, R101 ;  /* 0x0000006500657308 */ /* 0x000ea20000000800 */
[----:B------:R-:W-:Y:S01]  /*4c10*/  @!P1 FMUL R79, R79, 0.5 ;  /* 0x3f0000004f4f9820 */ /* 0x000fe20000400000 */
[----:B------:R-:W-:Y:S01]  /*4c20*/  FADD R6, R6, R91 ;  /* 0x0000005b06067221 */ /* 0x000fe20000000000 */
[----:B---3--:R-:W-:Y:S01]  /*4c30*/  @!P2 FMUL R100, R100, R100 ;  /* 0x000000646464a220 */ /* 0x008fe20000400000 */
[----:B------:R-:W-:-:S04]  /*4c40*/  FSETP.GEU.AND P2, PT, R106, -126, PT ;  /* 0xc2fc00006a00780b */ /* 0x000fc80003f4e000 */
[----:B------:R-:W3:Y:S01]  /*4c50*/  MUFU.EX2 R78, R78 ;  /* 0x0000004e004e7308 */ /* 0x000ee20000000800 */
[----:B------:R-:W-:-:S03]  /*4c60*/  FADD R36, R36, R100 ;  /* 0x0000006424247221 */ /* 0x000fc60000000000 */
[----:B------:R-:W-:-:S04]  /*4c70*/  @!P5 FMUL R99, R99, 0.5 ;  /* 0x3f0000006363d820 */ /* 0x000fc80000400000 */
[----:B------:R-:W4:Y:S01]  /*4c80*/  MUFU.EX2 R79, R79 ;  /* 0x0000004f004f7308 */ /* 0x000f220000000800 */
[----:B--2---:R-:W-:Y:S01]  /*4c90*/  @!P3 FMUL R101, R101, R101 ;  /* 0x000000656565b220 */ /* 0x004fe20000400000 */
[----:B------:R-:W-:Y:S01]  /*4ca0*/  FSETP.GEU.AND P3, PT, R107, -126, PT ;  /* 0xc2fc00006b00780b */ /* 0x000fe20003f6e000 */
[----:B------:R-:W-:Y:S02]  /*4cb0*/  @!P2 FMUL R106, R106, 0.5 ;  /* 0x3f0000006a6aa820 */ /* 0x000fe40000400000 */
[----:B------:R-:W-:-:S03]  /*4cc0*/  FADD R37, R37, R101 ;  /* 0x0000006525257221 */ /* 0x000fc60000000000 */
        /* <DEDUP_REMOVED lines=10> */
[----:B------:R-:W-:-:S03]  /*4d70*/  FSETP.GEU.AND P4, PT, R104, -126, PT ;  /* 0xc2fc00006800780b */ /* 0x000fc60003f8e000 */
[----:B------:R-:W-:Y:S02]  /*4d80*/  FADD R34, R34, R98 ;  /* 0x0000006222227221 */ /* 0x000fe40000000000 */
        /* <DEDUP_REMOVED lines=19> */
[----:B----4-:R-:W-:Y:S01]  /*4ec0*/  @!P3 FMUL R107, R107, R107 ;  /* 0x0000006b6b6bb220 */ /* 0x010fe20000400000 */
[----:B------:R-:W-:-:S04]  /*4ed0*/  FSETP.GEU.AND P3, PT, R114, -126, PT ;  /* 0xc2fc00007200780b */ /* 0x000fc80003f6e000 */
[----:B------:R-:W3:Y:S01]  /*4ee0*/  MUFU.EX2 R86, R86 ;  /* 0x0000005600567308 */ /* 0x000ee20000000800 */
[----:B------:R-:W-:Y:S01]  /*4ef0*/  FADD R43, R43, R107 ;  /* 0x0000006b2b2b7221 */ /* 0x000fe20000000000 */
[----:B------:R-:W-:Y:S01]  /*4f00*/  @!P1 FMUL R87, R87, 0.5 ;  /* 0x3f00000057579820 */ /* 0x000fe20000400000 */
[----:B--2---:R-:W-:Y:S01]  /*4f10*/  @!P5 FMUL R105, R105, R105 ;  /* 0x000000696969d220 */ /* 0x004fe20000400000 */
[----:B------:R-:W-:-:S04]  /*4f20*/  FSETP.GEU.AND P5, PT, R111, -126, PT ;  /* 0xc2fc00006f00780b */ /* 0x000fc80003fae000 */
[----:B------:R-:W2:Y:S01]  /*4f30*/  MUFU.EX2 R87, R87 ;  /* 0x0000005700577308 */ /* 0x000ea20000000800 */
[----:B------:R-:W-:Y:S01]  /*4f40*/  FADD R41, R41, R105 ;  /* 0x0000006929297221 */ /* 0x000fe20000000000 */
[----:B------:R-:W-:-:S06]  /*4f50*/  @!P3 FMUL R114, R114, 0.5 ;  /* 0x3f0000007272b820 */ /* 0x000fcc0000400000 */
[----:B------:R-:W4:Y:S01]  /*4f60*/  MUFU.EX2 R114, R114 ;  /* 0x0000007200727308 */ /* 0x000f220000000800 */
[----:B---3--:R-:W-:Y:S01]  /*4f70*/  @!P6 FMUL R86, R86, R86 ;  /* 0x000000565656e220 */ /* 0x008fe20000400000 */
[----:B------:R-:W-:Y:S01]  /*4f80*/  FSETP.GEU.AND P6, PT, R88, -126, PT ;  /* 0xc2fc00005800780b */ /* 0x000fe20003fce000 */
[----:B------:R-:W-:Y:S01]  /*4f90*/  @!P5 FMUL R111, R111, 0.5 ;  /* 0x3f0000006f6fd820 */ /* 0x000fe20000400000 */
[----:B--2---:R-:W-:Y:S01]  /*4fa0*/  @!P1 FMUL R87, R87, R87 ;  /* 0x0000005757579220 */ /* 0x004fe20000400000 */
[----:B------:R-:W-:-:S04]  /*4fb0*/  FSETP.GEU.AND P1, PT, R89, -126, PT ;  /* 0xc2fc00005900780b */ /* 0x000fc80003f2e000 */
[----:B------:R-:W2:Y:S06]  /*4fc0*/  MUFU.EX2 R111, R111 ;  /* 0x0000006f006f7308 */ /* 0x000eac0000000800 */
[----:B------:R-:W-:Y:S01]  /*4fd0*/  @!P6 FMUL R88, R88, 0.5 ;  /* 0x3f0000005858e820 */ /* 0x000fe20000400000 */
[----:B----4-:R-:W-:Y:S01]  /*4fe0*/  @!P3 FMUL R114, R114, R114 ;  /* 0x000000727272b220 */ /* 0x010fe20000400000 */
[----:B------:R-:W-:-:S04]  /*4ff0*/  FSETP.GEU.AND P3, PT, R122, -126, PT ;  /* 0xc2fc00007a00780b */ /* 0x000fc80003f6e000 */
[----:B------:R-:W3:Y:S01]  /*5000*/  MUFU.EX2 R88, R88 ;  /* 0x0000005800587308 */ /* 0x000ee20000000800 */
[----:B------:R-:W-:Y:S01]  /*5010*/  @!P1 FMUL R89, R89, 0.5 ;  /* 0x3f00000059599820 */ /* 0x000fe20000400000 */
[----:B--2---:R-:W-:-:S06]  /*5020*/  @!P5 FMUL R111, R111, R111 ;  /* 0x0000006f6f6fd220 */ /* 0x004fcc0000400000 */
[----:B------:R-:W2:Y:S01]  /*5030*/  MUFU.EX2 R89, R89 ;  /* 0x0000005900597308 */ /* 0x000ea20000000800 */
[----:B------:R-:W-:Y:S01]  /*5040*/  FSETP.GEU.AND P5, PT, R113, -126, PT ;  /* 0xc2fc00007100780b */ /* 0x000fe20003fae000 */
[----:B------:R-:W-:Y:S01]  /*5050*/  @!P3 FMUL R122, R122, 0.5 ;  /* 0x3f0000007a7ab820 */ /* 0x000fe20000400000 */
[----:B------:R-:W-:Y:S01]  /*5060*/  FADD R47, R47, R111 ;  /* 0x0000006f2f2f7221 */ /* 0x000fe20000000000 */
[----:B---3--:R-:W-:Y:S01]  /*5070*/  @!P6 FMUL R88, R88, R88 ;  /* 0x000000585858e220 */ /* 0x008fe20000400000 */
[----:B------:R-:W-:-:S03]  /*5080*/  FSETP.GEU.AND P6, PT, R94, -126, PT ;  /* 0xc2fc00005e00780b */ /* 0x000fc60003fce000 */
[----:B------:R-:W-:-:S06]  /*5090*/  FADD R3, R3, R88 ;  /* 0x0000005803037221 */ /* 0x000fcc0000000000 */
[----:B------:R-:W-:Y:S01]  /*50a0*/  @!P5 FMUL R113, R113, 0.5 ;  /* 0x3f0000007171d820 */ /* 0x000fe20000400000 */
[----:B--2---:R-:W-:Y:S01]  /*50b0*/  @!P1 FMUL R89, R89, R89 ;  /* 0x0000005959599220 */ /* 0x004fe20000400000 */
[----:B------:R-:W-:-:S04]  /*50c0*/  FSETP.GEU.AND P1, PT, R95, -126, PT ;  /* 0xc2fc00005f00780b */ /* 0x000fc80003f2e000 */
[----:B------:R-:W2:Y:S01]  /*50d0*/  MUFU.EX2 R113, R113 ;  /* 0x0000007100717308 */ /* 0x000ea20000000800 */
[----:B------:R-:W-:Y:S01]  /*50e0*/  FADD R4, R4, R89 ;  /* 0x0000005904047221 */ /* 0x000fe20000000000 */
[----:B------:R-:W-:-:S06]  /*50f0*/  @!P6 FMUL R94, R94, 0.5 ;  /* 0x3f0000005e5ee820 */ /* 0x000fcc0000400000 */
[----:B------:R-:W3:Y:S01]  /*5100*/  MUFU.EX2 R94, R94 ;  /* 0x0000005e005e7308 */ /* 0x000ee20000000800 */
[----:B------:R-:W-:-:S07]  /*5110*/  @!P1 FMUL R95, R95, 0.5 ;  /* 0x3f0000005f5f9820 */ /* 0x000fce0000400000 */
[----:B------:R-:W4:Y:S01]  /*5120*/  MUFU.EX2 R95, R95 ;  /* 0x0000005f005f7308 */ /* 0x000f220000000800 */
[----:B--2---:R-:W-:Y:S01]  /*5130*/  @!P5 FMUL R113, R113, R113 ;  /* 0x000000717171d220 */ /* 0x004fe20000400000 */
[----:B------:R-:W-:Y:S01]  /*5140*/  FSETP.GEU.AND P5, PT, R118, -126, PT ;  /* 0xc2fc00007600780b */ /* 0x000fe20003fae000 */
[----:B---3--:R-:W-:Y:S01]  /*5150*/  @!P6 FMUL R94, R94, R94 ;  /* 0x0000005e5e5ee220 */ /* 0x008fe20000400000 */
[----:B------:R-:W-:-:S03]  /*5160*/  FSETP.GEU.AND P6, PT, R96, -126, PT ;  /* 0xc2fc00006000780b */ /* 0x000fc60003fce000 */
[----:B------:R-:W-:-:S08]  /*5170*/  FADD R10, R10, R94 ;  /* 0x0000005e0a0a7221 */ /* 0x000fd00000000000 */
[----:B------:R-:W-:Y:S01]  /*5180*/  @!P5 FMUL R118, R118, 0.5 ;  /* 0x3f0000007676d820 */ /* 0x000fe20000400000 */
[----:B----4-:R-:W-:Y:S01]  /*5190*/  @!P1 FMUL R95, R95, R95 ;  /* 0x0000005f5f5f9220 */ /* 0x010fe20000400000 */
[----:B------:R-:W-:-:S04]  /*51a0*/  FSETP.GEU.AND P1, PT, R97, -126, PT ;  /* 0xc2fc00006100780b */ /* 0x000fc80003f2e000 */
[----:B------:R-:W2:Y:S01]  /*51b0*/  MUFU.EX2 R118, R118 ;  /* 0x0000007600767308 */ /* 0x000ea20000000800 */
[----:B------:R-:W-:Y:S01]  /*51c0*/  FADD R9, R9, R95 ;  /* 0x0000005f09097221 */ /* 0x000fe20000000000 */
[----:B------:R-:W-:-:S06]  /*51d0*/  @!P6 FMUL R96, R96, 0.5 ;  /* 0x3f0000006060e820 */ /* 0x000fcc0000400000 */
[----:B------:R-:W3:Y:S01]  /*51e0*/  MUFU.EX2 R96, R96 ;  /* 0x0000006000607308 */ /* 0x000ee20000000800 */
[----:B------:R-:W-:Y:S02]  /*51f0*/  WARPGROUP.DEPBAR.LE gsb0, 0x0 ;  /* 0x00008000000079c5 */ /* 0x000fe40000010000 */
[----:B------:R-:W-:Y:S01]  /*5200*/  F2FP.F16.F32.PACK_AB R24, R49, R48 ;  /* 0x000000303118723e */ /* 0x000fe200000000ff */
[----:B------:R-:W-:Y:S01]  /*5210*/  @!P1 FMUL R97, R97, 0.5 ;  /* 0x3f00000061619820 */ /* 0x000fe20000400000 */
[----:B------:R-:W-:Y:S01]  /*5220*/  F2FP.F16.F32.PACK_AB R26, R53, R52 ;  /* 0x00000034351a723e */ /* 0x000fe200000000ff */
[----:B------:R-:W-:Y:S01]  /*5230*/  FADD R49, R49, R113 ;  /* 0x0000007131317221 */ /* 0x000fe20000000000 */
[----:B------:R-:W-:Y:S01]  /*5240*/  F2FP.F16.F32.PACK_AB R25, R51, R50 ;  /* 0x000000323319723e */ /* 0x000fe200000000ff */
[----:B--2---:R-:W-:Y:S01]  /*5250*/  @!P5 FMUL R118, R118, R118 ;  /* 0x000000767676d220 */ /* 0x004fe20000400000 */
[----:B------:R-:W-:Y:S01]  /*5260*/  F2FP.F16.F32.PACK_AB R27, R55, R54 ;  /* 0x00000036371b723e */ /* 0x000fe200000000ff */
[----:B------:R-:W2:Y:S01]  /*5270*/  MUFU.EX2 R97, R97 ;  /* 0x0000006100617308 */ /* 0x000ea20000000800 */
[----:B------:R-:W-:Y:S01]  /*5280*/  FSETP.GEU.AND P5, PT, R121, -126, PT ;  /* 0xc2fc00007900780b */ /* 0x000fe20003fae000 */
[----:B------:R-:W-:Y:S01]  /*5290*/  FADD R50, R50, R114 ;  /* 0x0000007232327221 */ /* 0x000fe20000000000 */
[----:B------:R-:W-:Y:S01]  /*52a0*/  WARPGROUP.ARRIVE ;  /* 0x00000000000079c5 */ /* 0x000fe20000000000 */
[----:B------:R-:W-:Y:S01]  /*52b0*/  FADD R54, R54, R118 ;  /* 0x0000007636367221 */ /* 0x000fe20000000000 */
[----:B---3--:R-:W-:Y:S01]  /*52c0*/  @!P6 FMUL R96, R96, R96 ;  /* 0x000000606060e220 */ /* 0x008fe20000400000 */
[----:B------:R-:W-:-:S03]  /*52d0*/  FSETP.GEU.AND P6, PT, R102, -126, PT ;  /* 0xc2fc00006600780b */ /* 0x000fc60003fce000 */
[----:B------:R-:W-:Y:S01]  /*52e0*/  HGMMA.64x192x16.F32 R152, R24, gdesc[UR4].tnspB, R152, gsb0 ;  /* 0x42e0000418987df0 */ /* 0x000fe20008000898 */
[----:B------:R-:W-:Y:S01]  /*52f0*/  UIADD3 UR6, UR15, 0x1a00, URZ ;  /* 0x00001a000f067890 */ /* 0x000fe2000fffe03f */
[----:B------:R-:W-:Y:S01]  /*5300*/  FADD R32, R32, R96 ;  /* 0x0000006020207221 */ /* 0x000fe20000000000 */
[----:B------:R-:W-:Y:S02]  /*5310*/  UMOV UR7, 0x40000040 ;  /* 0x4000004000077882 */ /* 0x000fe40000000000 */
[----:B------:R-:W-:Y:S01]  /*5320*/  @!P5 FMUL R121, R121, 0.5 ;  /* 0x3f0000007979d820 */ /* 0x000fe20000400000 */
[----:B--2---:R-:W-:Y:S01]  /*5330*/  @!P1 FMUL R97, R97, R97 ;  /* 0x0000006161619220 */ /* 0x004fe20000400000 */
[----:B------:R-:W-:-:S03]  /*5340*/  FSETP.GEU.AND P1, PT, R103, -126, PT ;  /* 0xc2fc00006700780b */ /* 0x000fc60003f2e000 */
[----:B------:R-:W-:Y:S01]  /*5350*/  @!P6 FMUL R102, R102, 0.5 ;  /* 0x3f0000006666e820 */ /* 0x000fe20000400000 */
[----:B------:R-:W-:-:S05]  /*5360*/  FADD R33, R33, R97 ;  /* 0x0000006121217221 */ /* 0x000fca0000000000 */
[----:B------:R-:W2:Y:S04]  /*5370*/  MUFU.EX2 R102, R102 ;  /* 0x0000006600667308 */ /* 0x000ea80000000800 */
[----:B------:R-:W-:-:S06]  /*5380*/  @!P1 FMUL R103, R103, 0.5 ;  /* 0x3f00000067679820 */ /* 0x000fcc0000400000 */
[----:B------:R-:W3:Y:S01]  /*5390*/  MUFU.EX2 R103, R103 ;  /* 0x0000006700677308 */ /* 0x000ee20000000800 */
[----:B--2---:R-:W-:Y:S01]  /*53a0*/  @!P6 FMUL R102, R102, R102 ;  /* 0x000000666666e220 */ /* 0x004fe20000400000 */
[----:B------:R-:W-:-:S03]  /*53b0*/  FSETP.GEU.AND P6, PT, R108, -126, PT ;  /* 0xc2fc00006c00780b */ /* 0x000fc60003fce000 */
[----:B------:R-:W-:Y:S01]  /*53c0*/  FADD R38, R38, R102 ;  /* 0x0000006626267221 */ /* 0x000fe20000000000 */
[----:B---3--:R-:W-:Y:S01]  /*53d0*/  @!P1 FMUL R103, R103, R103 ;  /* 0x0000006767679220 */ /* 0x008fe20000400000 */
[----:B------:R-:W-:-:S08]  /*53e0*/  FSETP.GEU.AND P1, PT, R109, -126, PT ;  /* 0xc2fc00006d00780b */ /* 0x000fd00003f2e000 */
[----:B------:R-:W-:Y:S01]  /*53f0*/  @!P6 FMUL R108, R108, 0.5 ;  /* 0x3f0000006c6ce820 */ /* 0x000fe20000400000 */
[----:B------:R-:W-:-:S04]  /*5400*/  FADD R39, R39, R103 ;  /* 0x0000006727277221 */ /* 0x000fc80000000000 */
[----:B------:R-:W-:-:S06]  /*5410*/  @!P1 FMUL R109, R109, 0.5 ;  /* 0x3f0000006d6d9820 */ /* 0x000fcc0000400000 */
[----:B------:R-:W2:Y:S02]  /*5420*/  MUFU.EX2 R109, R109 ;  /* 0x0000006d006d7308 */ /* 0x000ea40000000800 */
[----:B--2---:R-:W-:Y:S01]  /*5430*/  @!P1 FMUL R109, R109, R109 ;  /* 0x0000006d6d6d9220 */ /* 0x004fe20000400000 */
[----:B------:R-:W-:-:S03]  /*5440*/  FSETP.GEU.AND P1, PT, R117, -126, PT ;  /* 0xc2fc00007500780b */ /* 0x000fc60003f2e000 */
[----:B------:R-:W-:-:S10]  /*5450*/  FADD R45, R45, R109 ;  /* 0x0000006d2d2d7221 */ /* 0x000fd40000000000 */
[----:B------:R-:W-:-:S06]  /*5460*/  @!P1 FMUL R117, R117, 0.5 ;  /* 0x3f00000075759820 */ /* 0x000fcc0000400000 */
[----:B------:R-:W2:Y:S02]  /*5470*/  MUFU.EX2 R117, R117 ;  /* 0x0000007500757308 */ /* 0x000ea40000000800 */
[----:B--2---:R-:W-:Y:S01]  /*5480*/  @!P1 FMUL R117, R117, R117 ;  /* 0x0000007575759220 */ /* 0x004fe20000400000 */
[----:B------:R-:W-:-:S03]  /*5490*/  FSETP.GEU.AND P1, PT, R125, -126, PT ;  /* 0xc2fc00007d00780b */ /* 0x000fc60003f2e000 */
[----:B------:R-:W-:-:S10]  /*54a0*/  FADD R53, R53, R117 ;  /* 0x0000007535357221 */ /* 0x000fd40000000000 */
[----:B------:R-:W-:Y:S01]  /*54b0*/  @!P1 FMUL R125, R125, 0.5 ;  /* 0x3f0000007d7d9820 */ /* 0x000fe20000400000 */
[----:B------:R-:W-:Y:S02]  /*54c0*/  WARPGROUP.DEPBAR.LE gsb0, 0x0 ;  /* 0x00008000000079c5 */ /* 0x000fe40000010000 */
[----:B------:R-:W-:Y:S02]  /*54d0*/  F2FP.F16.F32.PACK_AB R24, R57, R56 ;  /* 0x000000383918723e */ /* 0x000fe400000000ff */
[----:B------:R-:W-:Y:S02]  /*54e0*/  F2FP.F16.F32.PACK_AB R26, R61, R60 ;  /* 0x0000003c3d1a723e */ /* 0x000fe400000000ff */
[----:B------:R-:W-:Y:S02]  /*54f0*/  F2FP.F16.F32.PACK_AB R25, R59, R58 ;  /* 0x0000003a3b19723e */ /* 0x000fe400000000ff */
[----:B------:R-:W-:-:S04]  /*5500*/  F2FP.F16.F32.PACK_AB R27, R63, R62 ;  /* 0x0000003e3f1b723e */ /* 0x000fc800000000ff */
[----:B------:R-:W-:-:S06]  /*5510*/  WARPGROUP.ARRIVE ;  /* 0x00000000000079c5 */ /* 0x000fcc0000000000 */
[----:B------:R-:W-:Y:S01]  /*5520*/  HGMMA.64x192x16.F32 R152, R24, gdesc[UR4].tnspB, R152, gsb0 ;  /* 0x42e0000418987df0 */ /* 0x000fe20008000898 */
[----:B------:R-:W-:Y:S01]  /*5530*/  UIADD3 UR6, UR15, 0x1a80, URZ ;  /* 0x00001a800f067890 */ /* 0x000fe2000fffe03f */
[----:B------:R-:W-:Y:S01]  /*5540*/  UMOV UR7, 0x40000040 ;  /* 0x4000004000077882 */ /* 0x000fe20000000000 */
        /* <DEDUP_REMOVED lines=46> */
[----:B------:R-:W2:Y:S01]  /*5830*/  MUFU.EX2 R24, R104 ;  /* 0x0000006800187308 */ /* 0x000ea20000000800 */
[----:B------:R-:W-:-:S07]  /*5840*/  F2FP.F16.F32.PACK_AB R25, R107, R106 ;  /* 0x0000006a6b19723e */ /* 0x000fce00000000ff */
[----:B------:R-:W3:Y:S01]  /*5850*/  MUFU.EX2 R26, R108 ;  /* 0x0000006c001a7308 */ /* 0x000ee20000000800 */
[----:B--2---:R-:W-:Y:S01]  /*5860*/  @!P4 FMUL R24, R24, R24 ;  /* 0x000000181818c220 */ /* 0x004fe20000400000 */
[----:B------:R-:W-:-:S03]  /*5870*/  FSETP.GEU.AND P4, PT, R110, -126, PT ;  /* 0xc2fc00006e00780b */ /* 0x000fc60003f8e000 */
[----:B------:R-:W-:Y:S01]  /*5880*/  FADD R40, R40, R24 ;  /* 0x0000001828287221 */ /* 0x000fe20000000000 */
[----:B------:R-:W-:Y:S01]  /*5890*/  F2FP.F16.F32.PACK_AB R24, R105, R24 ;  /* 0x000000186918723e */ /* 0x000fe200000000ff */
[----:B---3--:R-:W-:Y:S01]  /*58a0*/  @!P6 FMUL R26, R26, R26 ;  /* 0x0000001a1a1ae220 */ /* 0x008fe20000400000 */
[----:B------:R-:W-:-:S03]  /*58b0*/  ISETP.GE.AND P6, PT, R13, 0x101, PT ;  /* 0x000001010d00780c */ /* 0x000fc60003fc6270 */
[----:B------:R-:W-:Y:S01]  /*58c0*/  FADD R44, R44, R26 ;  /* 0x0000001a2c2c7221 */ /* 0x000fe20000000000 */
[----:B------:R-:W-:-:S03]  /*58d0*/  F2FP.F16.F32.PACK_AB R26, R109, R26 ;  /* 0x0000001a6d1a723e */ /* 0x000fc600000000ff */
[----:B------:R-:W-:-:S06]  /*58e0*/  @!P4 FMUL R110, R110, 0.5 ;  /* 0x3f0000006e6ec820 */ /* 0x000fcc0000400000 */
[----:B------:R-:W2:Y:S02]  /*58f0*/  MUFU.EX2 R110, R110 ;  /* 0x0000006e006e7308 */ /* 0x000ea40000000800 */
[----:B--2---:R-:W-:Y:S01]  /*5900*/  @!P4 FMUL R110, R110, R110 ;  /* 0x0000006e6e6ec220 */ /* 0x004fe20000400000 */
[----:B------:R-:W-:-:S03]  /*5910*/  FSETP.GEU.AND P4, PT, R116, -126, PT ;  /* 0xc2fc00007400780b */ /* 0x000fc60003f8e000 */
[----:B------:R-:W-:Y:S01]  /*5920*/  FADD R46, R46, R110 ;  /* 0x0000006e2e2e7221 */ /* 0x000fe20000000000 */
[----:B------:R-:W-:-:S04]  /*5930*/  F2FP.F16.F32.PACK_AB R27, R111, R110 ;  /* 0x0000006e6f1b723e */ /* 0x000fc800000000ff */
[----:B------:R-:W-:-:S05]  /*5940*/  WARPGROUP.ARRIVE ;  /* 0x00000000000079c5 */ /* 0x000fca0000000000 */
[----:B------:R-:W-:Y:S01]  /*5950*/  @!P4 FMUL R116, R116, 0.5 ;  /* 0x3f0000007474c820 */ /* 0x000fe20000400000 */
[----:B------:R-:W-:Y:S01]  /*5960*/  HGMMA.64x192x16.F32 R152, R24, gdesc[UR4].tnspB, R152, gsb0 ;  /* 0x42e0000418987df0 */ /* 0x000fe20008000898 */
[----:B------:R-:W-:Y:S01]  /*5970*/  UIADD3 UR6, UR15, 0x1d80, URZ ;  /* 0x00001d800f067890 */ /* 0x000fe2000fffe03f */
[----:B------:R-:W-:Y:S01]  /*5980*/  UMOV UR7, 0x40000040 ;  /* 0x4000004000077882 */ /* 0x000fe20000000000 */
[----:B------:R-:W-:Y:S02]  /*5990*/  WARPGROUP.DEPBAR.LE gsb0, 0x0 ;  /* 0x00008000000079c5 */ /* 0x000fe40000010000 */
[----:B------:R-:W2:Y:S08]  /*59a0*/  MUFU.EX2 R24, R112 ;  /* 0x0000007000187308 */ /* 0x000eb00000000800 */
[----:B------:R-:W3:Y:S01]  /*59b0*/  MUFU.EX2 R26, R116 ;  /* 0x00000074001a7308 */ /* 0x000ee20000000800 */
[----:B--2---:R-:W-:Y:S01]  /*59c0*/  @!P2 FMUL R24, R24, R24 ;  /* 0x000000181818a220 */ /* 0x004fe20000400000 */
[----:B------:R-:W-:-:S03]  /*59d0*/  FSETP.GEU.AND P2, PT, R115, -126, PT ;  /* 0xc2fc00007300780b */ /* 0x000fc60003f4e000 */
[----:B------:R-:W-:Y:S01]  /*59e0*/  FADD R48, R48, R24 ;  /* 0x0000001830307221 */ /* 0x000fe20000000000 */
[----:B------:R-:W-:Y:S01]  /*59f0*/  F2FP.F16.F32.PACK_AB R24, R113, R24 ;  /* 0x000000187118723e */ /* 0x000fe200000000ff */
[----:B---3--:R-:W-:Y:S01]  /*5a00*/  @!P4 FMUL R26, R26, R26 ;  /* 0x0000001a1a1ac220 */ /* 0x008fe20000400000 */
[----:B------:R-:W-:-:S03]  /*5a10*/  FSETP.GEU.AND P4, PT, R119, -126, PT ;  /* 0xc2fc00007700780b */ /* 0x000fc60003f8e000 */
[----:B------:R-:W-:Y:S01]  /*5a20*/  FADD R52, R52, R26 ;  /* 0x0000001a34347221 */ /* 0x000fe20000000000 */
[----:B------:R-:W-:-:S03]  /*5a30*/  F2FP.F16.F32.PACK_AB R26, R117, R26 ;  /* 0x0000001a751a723e */ /* 0x000fc600000000ff */
[----:B------:R-:W-:-:S06]  /*5a40*/  @!P2 FMUL R115, R115, 0.5 ;  /* 0x3f0000007373a820 */ /* 0x000fcc0000400000 */
[----:B------:R-:W2:Y:S01]  /*5a50*/  MUFU.EX2 R115, R115 ;  /* 0x0000007300737308 */ /* 0x000ea20000000800 */
[----:B------:R-:W-:-:S07]  /*5a60*/  @!P4 FMUL R119, R119, 0.5 ;  /* 0x3f0000007777c820 */ /* 0x000fce0000400000 */
        /* <DEDUP_REMOVED lines=9> */
[----:B------:R-:W-:Y:S01]  /*5b00*/  @!P2 FMUL R120, R120, 0.5 ;  /* 0x3f0000007878a820 */ /* 0x000fe20000400000 */
[----:B------:R-:W-:-:S03]  /*5b10*/  WARPGROUP.ARRIVE ;  /* 0x00000000000079c5 */ /* 0x000fc60000000000 */
[----:B-1----:R-:W1:Y:S02]  /*5b20*/  MUFU.EX2 R15, R120 ;  /* 0x00000078000f7308 */ /* 0x002e640000000800 */
[----:B------:R-:W-:Y:S01]  /*5b30*/  @!P4 FMUL R124, R124, 0.5 ;  /* 0x3f0000007c7cc820 */ /* 0x000fe20000400000 */
[----:B------:R-:W-:Y:S01]  /*5b40*/  HGMMA.64x192x16.F32 R152, R24, gdesc[UR4].tnspB, R152, gsb0 ;  /* 0x42e0000418987df0 */ /* 0x000fe20008000898 */
[----:B------:R-:W-:-:S04]  /*5b50*/  UIADD3 UR6, UR15, 0x1e00, URZ ;  /* 0x00001e000f067890 */ /* 0x000fc8000fffe03f */
[----:B------:R-:W2:Y:S01]  /*5b60*/  MUFU.EX2 R17, R124 ;  /* 0x0000007c00117308 */ /* 0x000ea20000000800 */
[----:B------:R-:W-:Y:S01]  /*5b70*/  UMOV UR7, 0x40000040 ;  /* 0x4000004000077882 */ /* 0x000fe20000000000 */
[----:B-1----:R-:W-:Y:S01]  /*5b80*/  @!P2 FMUL R15, R15, R15 ;  /* 0x0000000f0f0fa220 */ /* 0x002fe20000400000 */
[----:B------:R-:W-:-:S03]  /*5b90*/  FSETP.GEU.AND P2, PT, R123, -126, PT ;  /* 0xc2fc00007b00780b */ /* 0x000fc60003f4e000 */
[----:B------:R-:W-:Y:S01]  /*5ba0*/  FADD R56, R56, R15 ;  /* 0x0000000f38387221 */ /* 0x000fe20000000000 */
[----:B--2---:R-:W-:Y:S01]  /*5bb0*/  @!P4 FMUL R17, R17, R17 ;  /* 0x000000111111c220 */ /* 0x004fe20000400000 */
[----:B------:R-:W-:Y:S02]  /*5bc0*/  FSETP.GEU.AND P4, PT, R127, -126, PT ;  /* 0xc2fc00007f00780b */ /* 0x000fe40003f8e000 */
[----:B------:R-:W-:Y:S01]  /*5bd0*/  FADD R3, R3, R56 ;  /* 0x0000003803037221 */ /* 0x000fe20000000000 */
[----:B------:R-:W-:-:S05]  /*5be0*/  FADD R60, R60, R17 ;  /* 0x000000113c3c7221 */ /* 0x000fca0000000000 */
[----:B------:R-:W-:Y:S01]  /*5bf0*/  @!P2 FMUL R123, R123, 0.5 ;  /* 0x3f0000007b7ba820 */ /* 0x000fe20000400000 */
[----:B------:R-:W-:-:S03]  /*5c00*/  FADD R5, R5, R60 ;  /* 0x0000003c05057221 */ /* 0x000fc60000000000 */
[----:B------:R-:W1:Y:S01]  /*5c10*/  MUFU.EX2 R18, R123 ;  /* 0x0000007b00127308 */ /* 0x000e620000000800 */
[----:B------:R-:W-:-:S07]  /*5c20*/  @!P4 FMUL R127, R127, 0.5 ;  /* 0x3f0000007f7fc820 */ /* 0x000fce0000400000 */
[----:B------:R-:W2:Y:S01]  /*5c30*/  MUFU.EX2 R12, R127 ;  /* 0x0000007f000c7308 */ /* 0x000ea20000000800 */
[----:B-1----:R-:W-:Y:S01]  /*5c40*/  @!P2 FMUL R18, R18, R18 ;  /* 0x000000121212a220 */ /* 0x002fe20000400000 */
[----:B------:R-:W-:-:S03]  /*5c50*/  FSETP.GEU.AND P2, PT, R128, -126, PT ;  /* 0xc2fc00008000780b */ /* 0x000fc60003f4e000 */
[----:B------:R-:W-:Y:S01]  /*5c60*/  FADD R59, R59, R18 ;  /* 0x000000123b3b7221 */ /* 0x000fe20000000000 */
[----:B--2---:R-:W-:Y:S01]  /*5c70*/  @!P4 FMUL R12, R12, R12 ;  /* 0x0000000c0c0cc220 */ /* 0x004fe20000400000 */
[----:B------:R-:W-:Y:S02]  /*5c80*/  FSETP.GEU.AND P4, PT, R132, -126, PT ;  /* 0xc2fc00008400780b */ /* 0x000fe40003f8e000 */
[----:B------:R-:W-:-:S06]  /*5c90*/  FADD R6, R6, R59 ;  /* 0x0000003b06067221 */ /* 0x000fcc0000000000 */
[----:B------:R-:W-:-:S04]  /*5ca0*/  @!P2 FMUL R128, R128, 0.5 ;  /* 0x3f0000008080a820 */ /* 0x000fc80000400000 */
        /* <DEDUP_REMOVED lines=14> */
[----:B------:R-:W-:Y:S01]  /*5d90*/  FSETP.GEU.AND P2, PT, R136, -126, PT ;  /* 0xc2fc00008800780b */ /* 0x000fe20003f4e000 */
[----:B--2---:R-:W-:Y:S01]  /*5da0*/  @!P4 FMUL R16, R16, R16 ;  /* 0x000000101010c220 */ /* 0x004fe20000400000 */
[----:B------:R-:W-:-:S11]  /*5db0*/  FSETP.GEU.AND P4, PT, R140, -126, PT ;  /* 0xc2fc00008c00780b */ /* 0x000fd60003f8e000 */
[----:B------:R-:W-:Y:S02]  /*5dc0*/  @!P2 FMUL R136, R136, 0.5 ;  /* 0x3f0000008888a820 */ /* 0x000fe40000400000 */
[----:B------:R-:W-:Y:S01]  /*5dd0*/  @!P4 FMUL R140, R140, 0.5 ;  /* 0x3f0000008c8cc820 */ /* 0x000fe20000400000 */
[----:B------:R-:W-:Y:S02]  /*5de0*/  WARPGROUP.DEPBAR.LE gsb0, 0x0 ;  /* 0x00008000000079c5 */ /* 0x000fe40000010000 */
[----:B------:R-:W1:Y:S08]  /*5df0*/  MUFU.EX2 R24, R121 ;  /* 0x0000007900187308 */ /* 0x000e700000000800 */
[----:B------:R-:W2:Y:S08]  /*5e00*/  MUFU.EX2 R26, R125 ;  /* 0x0000007d001a7308 */ /* 0x000eb00000000800 */
[----:B------:R-:W3:Y:S01]  /*5e10*/  MUFU.EX2 R25, R122 ;  /* 0x0000007a00197308 */ /* 0x000ee20000000800 */
[----:B-1----:R-:W-:Y:S01]  /*5e20*/  @!P5 FMUL R24, R24, R24 ;  /* 0x000000181818d220 */ /* 0x002fe20000400000 */
[----:B------:R-:W-:-:S03]  /*5e30*/  FSETP.GEU.AND P5, PT, R126, -126, PT ;  /* 0xc2fc00007e00780b */ /* 0x000fc60003fae000 */
[----:B------:R-:W-:Y:S01]  /*5e40*/  FADD R57, R57, R24 ;  /* 0x0000001839397221 */ /* 0x000fe20000000000 */
[----:B------:R-:W-:Y:S01]  /*5e50*/  F2FP.F16.F32.PACK_AB R24, R24, R15 ;  /* 0x0000000f1818723e */ /* 0x000fe200000000ff */
[----:B--2---:R-:W-:Y:S01]  /*5e60*/  @!P1 FMUL R26, R26, R26 ;  /* 0x0000001a1a1a9220 */ /* 0x004fe20000400000 */
[----:B------:R-:W-:Y:S01]  /*5e70*/  FSETP.GEU.AND P1, PT, R133, -126, PT ;  /* 0xc2fc00008500780b */ /* 0x000fe20003f2e000 */
[----:B------:R-:W-:Y:S02]  /*5e80*/  FADD R4, R4, R57 ;  /* 0x0000003904047221 */ /* 0x000fe40000000000 */
[----:B------:R-:W-:Y:S01]  /*5e90*/  FADD R61, R61, R26 ;  /* 0x0000001a3d3d7221 */ /* 0x000fe20000000000 */
[----:B------:R-:W-:-:S03]  /*5ea0*/  F2FP.F16.F32.PACK_AB R26, R26, R17 ;  /* 0x000000111a1a723e */ /* 0x000fc600000000ff */
[----:B------:R-:W-:Y:S01]  /*5eb0*/  @!P5 FMUL R126, R126, 0.5 ;  /* 0x3f0000007e7ed820 */ /* 0x000fe20000400000 */
[----:B---3--:R-:W-:Y:S01]  /*5ec0*/  @!P3 FMUL R25, R25, R25 ;  /* 0x000000191919b220 */ /* 0x008fe20000400000 */
[----:B------:R-:W-:Y:S02]  /*5ed0*/  FSETP.GEU.AND P3, PT, R130, -126, PT ;  /* 0xc2fc00008200780b */ /* 0x000fe40003f6e000 */
[----:B------:R-:W1:Y:S01]  /*5ee0*/  MUFU.EX2 R13, R126 ;  /* 0x0000007e000d7308 */ /* 0x000e620000000800 */
[----:B------:R-:W-:Y:S01]  /*5ef0*/  FADD R8, R8, R61 ;  /* 0x0000003d08087221 */ /* 0x000fe20000000000 */
[----:B------:R-:W-:Y:S01]  /*5f00*/  FADD R58, R58, R25 ;  /* 0x000000193a3a7221 */ /* 0x000fe20000000000 */
[----:B------:R-:W-:Y:S01]  /*5f10*/  F2FP.F16.F32.PACK_AB R25, R18, R25 ;  /* 0x000000191219723e */ /* 0x000fe200000000ff */
[----:B------:R-:W-:Y:S02]  /*5f20*/  @!P1 FMUL R133, R133, 0.5 ;  /* 0x3f00000085859820 */ /* 0x000fe40000400000 */
[----:B------:R-:W-:-:S05]  /*5f30*/  FADD R7, R7, R58 ;  /* 0x0000003a07077221 */ /* 0x000fca0000000000 */
[----:B------:R-:W-:-:S04]  /*5f40*/  @!P3 FMUL R130, R130, 0.5 ;  /* 0x3f0000008282b820 */ /* 0x000fc80000400000 */
[----:B------:R-:W2:Y:S01]  /*5f50*/  MUFU.EX2 R15, R130 ;  /* 0x00000082000f7308 */ /* 0x000ea20000000800 */
[----:B-1----:R-:W-:Y:S01]  /*5f60*/  @!P5 FMUL R13, R13, R13 ;  /* 0x0000000d0d0dd220 */ /* 0x002fe20000400000 */
[----:B------:R-:W-:-:S04]  /*5f70*/  FSETP.GEU.AND P5, PT, R129, -126, PT ;  /* 0xc2fc00008100780b */ /* 0x000fc80003fae000 */
[----:B------:R-:W-:Y:S01]  /*5f80*/  F2FP.F16.F32.PACK_AB R27, R12, R13 ;  /* 0x0000000d0c1b723e */ /* 0x000fe200000000ff */
[----:B------:R-:W-:Y:S01]  /*5f90*/  FADD R13, R62, R13 ;  /* 0x0000000d3e0d7221 */ /* 0x000fe20000000000 */
[----:B------:R-:W-:Y:S02]  /*5fa0*/  FADD R12, R63, R12 ;  /* 0x0000000c3f0c7221 */ /* 0x000fe40000000000 */
[----:B------:R-:W-:Y:S01]  /*5fb0*/  WARPGROUP.ARRIVE ;  /* 0x00000000000079c5 */ /* 0x000fe20000000000 */
[----:B------:R-:W-:Y:S01]  /*5fc0*/  FADD R10, R10, R13 ;  /* 0x0000000d0a0a7221 */ /* 0x000fe20000000000 */
[----:B------:R-:W-:Y:S01]  /*5fd0*/  FADD R9, R9, R12 ;  /* 0x0000000c09097221 */ /* 0x000fe20000000000 */
[----:B------:R-:W-:Y:S02]  /*5fe0*/  PRMT R12, RZ, 0x654, R248 ;  /* 0x00000654ff0c7816 */ /* 0x000fe400000000f8 */
[----:B------:R-:W-:Y:S01]  /*5ff0*/  @!P5 FMUL R129, R129, 0.5 ;  /* 0x3f0000008181d820 */ /* 0x000fe20000400000 */
[----:B------:R-:W-:Y:S01]  /*6000*/  HGMMA.64x192x16.F32 R152, R24, gdesc[UR4].tnspB, R152, gsb0 ;  /* 0x42e0000418987df0 */ /* 0x000fe20008000898 */
[----:B--2---:R-:W-:Y:S01]  /*6010*/  @!P3 FMUL R15, R15, R15 ;  /* 0x0000000f0f0fb220 */ /* 0x004fe20000400000 */
[----:B------:R-:W-:Y:S01]  /*6020*/  UIADD3 UR6, UR15, 0x1e80, URZ ;  /* 0x00001e800f067890 */ /* 0x000fe2000fffe03f */
[----:B------:R-:W-:Y:S01]  /*6030*/  FSETP.GEU.AND P3, PT, R138, -126, PT ;  /* 0xc2fc00008a00780b */ /* 0x000fe20003f6e000 */
[----:B------:R-:W-:-:S12]  /*6040*/  UMOV UR7, 0x40000040 ;  /* 0x4000004000077882 */ /* 0x000fd80000000000 */
[----:B------:R-:W-:Y:S01]  /*6050*/  @!P3 FMUL R138, R138, 0.5 ;  /* 0x3f0000008a8ab820 */ /* 0x000fe20000400000 */
[----:B------:R-:W-:Y:S02]  /*6060*/  WARPGROUP.DEPBAR.LE gsb0, 0x0 ;  /* 0x00008000000079c5 */ /* 0x000fe40000010000 */
[----:B------:R-:W1:Y:S01]  /*6070*/  MUFU.EX2 R24, R129 ;  /* 0x0000008100187308 */ /* 0x000e620000000800 */
[----:B------:R-:W-:Y:S01]  /*6080*/  F2FP.F16.F32.PACK_AB R25, R14, R15 ;  /* 0x0000000f0e19723e */ /* 0x000fe200000000ff */
[----:B------:R-:W-:Y:S01]  /*6090*/  FADD R15, R66, R15 ;  /* 0x0000000f420f7221 */ /* 0x000fe20000000000 */
[----:B------:R-:W-:-:S03]  /*60a0*/  FADD R14, R67, R14 ;  /* 0x0000000e430e7221 */ /* 0x000fc60000000000 */
[----:B------:R-:W-:Y:S01]  /*60b0*/  FADD R15, R34, R15 ;  /* 0x0000000f220f7221 */ /* 0x000fe20000000000 */
[----:B------:R-:W-:Y:S01]  /*60c0*/  FADD R14, R35, R14 ;  /* 0x0000000e230e7221 */ /* 0x000fe20000000000 */
[----:B------:R-:W2:Y:S01]  /*60d0*/  MUFU.EX2 R26, R133 ;  /* 0x00000085001a7308 */ /* 0x000ea20000000800 */
[----:B-1----:R-:W-:Y:S01]  /*60e0*/  @!P5 FMUL R24, R24, R24 ;  /* 0x000000181818d220 */ /* 0x002fe20000400000 */
[----:B------:R-:W-:-:S03]  /*60f0*/  FSETP.GEU.AND P5, PT, R134, -126, PT ;  /* 0xc2fc00008600780b */ /* 0x000fc60003fae000 */
[----:B------:R-:W-:Y:S01]  /*6100*/  FADD R18, R65, R24 ;  /* 0x0000001841127221 */ /* 0x000fe20000000000 */
[----:B------:R-:W-:Y:S01]  /*6110*/  F2FP.F16.F32.PACK_AB R24, R24, R21 ;  /* 0x000000151818723e */ /* 0x000fe200000000ff */
[----:B------:R-:W-:Y:S01]  /*6120*/  FADD R21, R68, R23 ;  /* 0x0000001744157221 */ /* 0x000fe20000000000 */
[----:B--2---:R-:W-:Y:S01]  /*6130*/  @!P1 FMUL R26, R26, R26 ;  /* 0x0000001a1a1a9220 */ /* 0x004fe20000400000 */
[----:B------:R-:W-:Y:S01]  /*6140*/  FSETP.GEU.AND P1, PT, R141, -126, PT ;  /* 0xc2fc00008d00780b */ /* 0x000fe20003f2e000 */
[----:B------:R-:W-:Y:S01]  /*6150*/  FADD R18, R33, R18 ;  /* 0x0000001221127221 */ /* 0x000fe20000000000 */
[----:B------:R-:W-:Y:S01]  /*6160*/  FADD R21, R36, R21 ;  /* 0x0000001524157221 */ /* 0x000fe20000000000 */
[----:B------:R-:W-:Y:S01]  /*6170*/  FADD R20, R69, R26 ;  /* 0x0000001a45147221 */ /* 0x000fe20000000000 */
[----:B------:R-:W-:Y:S02]  /*6180*/  F2FP.F16.F32.PACK_AB R26, R26, R23 ;  /* 0x000000171a1a723e */ /* 0x000fe400000000ff */
[----:B------:R-:W-:Y:S01]  /*6190*/  @!P5 FMUL R134, R134, 0.5 ;  /* 0x3f0000008686d820 */ /* 0x000fe20000400000 */
[----:B------:R-:W1:Y:S01]  /*61a0*/  MUFU.EX2 R23, R136 ;  /* 0x0000008800177308 */ /* 0x000e620000000800 */
[----:B------:R-:W-:-:S05]  /*61b0*/  FADD R20, R37, R20 ;  /* 0x0000001425147221 */ /* 0x000fca0000000000 */
[----:B------:R-:W-:Y:S02]  /*61c0*/  @!P1 FMUL R141, R141, 0.5 ;  /* 0x3f0000008d8d9820 */ /* 0x000fe40000400000 */
[----:B------:R-:W2:Y:S01]  /*61d0*/  MUFU.EX2 R17, R134 ;  /* 0x0000008600117308 */ /* 0x000ea20000000800 */
[----:B-1----:R-:W-:Y:S01]  /*61e0*/  @!P2 FMUL R23, R23, R23 ;  /* 0x000000171717a220 */ /* 0x002fe20000400000 */
[----:B------:R-:W-:-:S03]  /*61f0*/  FSETP.GEU.AND P2, PT, R139, -126, PT ;  /* 0xc2fc00008b00780b */ /* 0x000fc60003f4e000 */
[----:B------:R-:W-:Y:S01]  /*6200*/  FADD R31, R72, R23 ;  /* 0x00000017481f7221 */ /* 0x000fe20000000000 */
[----:B--2---:R-:W-:Y:S01]  /*6210*/  @!P5 FMUL R17, R17, R17 ;  /* 0x000000111111d220 */ /* 0x004fe20000400000 */
[----:B------:R-:W-:Y:S02]  /*6220*/  FSETP.GEU.AND P5, PT, R137, -126, PT ;  /* 0xc2fc00008900780b */ /* 0x000fe40003fae000 */
[----:B------:R-:W-:Y:S02]  /*6230*/  FADD R40, R40, R31 ;  /* 0x0000001f28287221 */ /* 0x000fe40000000000 */
[----:B------:R-:W-:-:S04]  /*6240*/  F2FP.F16.F32.PACK_AB R27, R16, R17 ;  /* 0x00000011101b723e */ /* 0x000fc800000000ff */
[----:B------:R-:W-:Y:S01]  /*6250*/  @!P2 FMUL R139, R139, 0.5 ;  /* 0x3f0000008b8ba820 */ /* 0x000fe20000400000 */
[----:B------:R-:W-:Y:S01]  /*6260*/  FADD R17, R70, R17 ;  /* 0x0000001146117221 */ /* 0x000fe20000000000 */
[----:B------:R-:W-:Y:S01]  /*6270*/  FADD R16, R71, R16 ;  /* 0x0000001047107221 */ /* 0x000fe20000000000 */
[----:B------:R-:W-:Y:S01]  /*6280*/  WARPGROUP.ARRIVE ;  /* 0x00000000000079c5 */ /* 0x000fe20000000000 */
[----:B------:R-:W1:Y:S01]  /*6290*/  MUFU.EX2 R64, R139 ;  /* 0x0000008b00407308 */ /* 0x000e620000000800 */
[----:B------:R-:W-:Y:S01]  /*62a0*/  FADD R17, R38, R17 ;  /* 0x0000001126117221 */ /* 0x000fe20000000000 */
[----:B------:R-:W-:Y:S01]  /*62b0*/  FADD R16, R39, R16 ;  /* 0x0000001027107221 */ /* 0x000fe20000000000 */
[----:B------:R-:W-:Y:S01]  /*62c0*/  FADD R3, R3, R40 ;  /* 0x0000002803037221 */ /* 0x000fe20000000000 */
[----:B------:R-:W-:Y:S01]  /*62d0*/  @!P5 FMUL R137, R137, 0.5 ;  /* 0x3f0000008989d820 */ /* 0x000fe20000400000 */
[----:B------:R-:W-:Y:S01]  /*62e0*/  HGMMA.64x192x16.F32 R152, R24, gdesc[UR4].tnspB, R152, gsb0 ;  /* 0x42e0000418987df0 */ /* 0x000fe20008000898 */
[----:B------:R-:W-:Y:S01]  /*62f0*/  UIADD3 UR6, UR15, 0x1f00, URZ ;  /* 0x00001f000f067890 */ /* 0x000fe2000fffe03f */
[----:B------:R-:W-:Y:S01]  /*6300*/  UMOV UR7, 0x40000040 ;  /* 0x4000004000077882 */ /* 0x000fe20000000000 */
[----:B-1----:R-:W-:Y:S01]  /*6310*/  @!P2 FMUL R64, R64, R64 ;  /* 0x000000404040a220 */ /* 0x002fe20000400000 */
[----:B------:R-:W-:-:S03]  /*6320*/  FSETP.GEU.AND P2, PT, R144, -126, PT ;  /* 0xc2fc00009000780b */ /* 0x000fc60003f4e000 */
[----:B------:R-:W-:-:S04]  /*6330*/  FADD R22, R75, R64 ;  /* 0x000000404b167221 */ /* 0x000fc80000000000 */
[----:B------:R-:W-:-:S04]  /*6340*/  FADD R43, R43, R22 ;  /* 0x000000162b2b7221 */ /* 0x000fc80000000000 */
[----:B------:R-:W-:Y:S02]  /*6350*/  FADD R6, R6, R43 ;  /* 0x0000002b06067221 */ /* 0x000fe40000000000 */
        /* <DEDUP_REMOVED lines=8> */
[----:B------:R-:W-:Y:S02]  /*63e0*/  F2FP.F16.F32.PACK_AB R24, R24, R23 ;  /* 0x000000171818723e */ /* 0x000fe400000000ff */
[----:B------:R-:W1:Y:S01]  /*63f0*/  MUFU.EX2 R27, R138 ;  /* 0x0000008a001b7308 */ /* 0x000e620000000800 */
[----:B--2---:R-:W-:Y:S01]  /*6400*/  @!P4 FMUL R25, R25, R25 ;  /* 0x000000191919c220 */ /* 0x004fe20000400000 */
[----:B------:R-:W-:Y:S01]  /*6410*/  FSETP.GEU.AND P4, PT, R143, -126, PT ;  /* 0xc2fc00008f00780b */ /* 0x000fe20003f8e000 */
[----:B------:R-:W-:Y:S02]  /*6420*/  FADD R41, R41, R30 ;  /* 0x0000001e29297221 */ /* 0x000fe40000000000 */
[----:B------:R-:W-:Y:S02]  /*6430*/  FADD R29, R76, R25 ;  /* 0x000000194c1d7221 */ /* 0x000fe40000000000 */
[----:B------:R-:W-:Y:S01]  /*6440*/  @!P5 FMUL R142, R142, 0.5 ;  /* 0x3f0000008e8ed820 */ /* 0x000fe20000400000 */
[----:B------:R-:W-:Y:S01]  /*6450*/  FADD R4, R4, R41 ;  /* 0x0000002904047221 */ /* 0x000fe20000000000 */
[----:B---3--:R-:W-:Y:S01]  /*6460*/  @!P1 FMUL R26, R26, R26 ;  /* 0x0000001a1a1a9220 */ /* 0x008fe20000400000 */
[----:B------:R-:W-:Y:S01]  /*6470*/  FSETP.GEU.AND P1, PT, R149, -126, PT ;  /* 0xc2fc00009500780b */ /* 0x000fe20003f2e000 */
[----:B------:R-:W2:Y:S01]  /*6480*/  MUFU.EX2 R65, R142 ;  /* 0x0000008e00417308 */ /* 0x000ea20000000800 */
[----:B------:R-:W-:Y:S01]  /*6490*/  FADD R44, R44, R29 ;  /* 0x0000001d2c2c7221 */ /* 0x000fe20000000000 */
[----:B------:R-:W-:Y:S01]  /*64a0*/  FADD R28, R77, R26 ;  /* 0x0000001a4d1c7221 */ /* 0x000fe20000000000 */
[----:B------:R-:W-:Y:S01]  /*64b0*/  F2FP.F16.F32.PACK_AB R26, R26, R25 ;  /* 0x000000191a1a723e */ /* 0x000fe200000000ff */
[----:B------:R-:W-:Y:S01]  /*64c0*/  @!P4 FMUL R143, R143, 0.5 ;  /* 0x3f0000008f8fc820 */ /* 0x000fe20000400000 */
[----:B------:R-:W-:Y:S01]  /*64d0*/  FADD R5, R5, R44 ;  /* 0x0000002c05057221 */ /* 0x000fe20000000000 */
[----:B-1----:R-:W-:Y:S01]  /*64e0*/  @!P3 FMUL R27, R27, R27 ;  /* 0x0000001b1b1bb220 */ /* 0x002fe20000400000 */
[----:B------:R-:W-:Y:S01]  /*64f0*/  FSETP.GEU.AND P3, PT, R146, -126, PT ;  /* 0xc2fc00009200780b */ /* 0x000fe20003f6e000 */
[----:B------:R-:W1:Y:S01]  /*6500*/  MUFU.EX2 R68, R143 ;  /* 0x0000008f00447308 */ /* 0x000e620000000800 */
[----:B------:R-:W-:Y:S01]  /*6510*/  FADD R45, R45, R28 ;  /* 0x0000001c2d2d7221 */ /* 0x000fe20000000000 */
[----:B------:R-:W-:Y:S01]  /*6520*/  FADD R23, R74, R27 ;  /* 0x0000001b4a177221 */ /* 0x000fe20000000000 */
[----:B------:R-:W-:Y:S01]  /*6530*/  F2FP.F16.F32.PACK_AB R25, R64, R27 ;  /* 0x0000001b4019723e */ /* 0x000fe200000000ff */
[----:B------:R-:W-:Y:S01]  /*6540*/  @!P1 FMUL R149, R149, 0.5 ;  /* 0x3f00000095959820 */ /* 0x000fe20000400000 */
[----:B------:R-:W-:Y:S01]  /*6550*/  FADD R8, R8, R45 ;  /* 0x0000002d08087221 */ /* 0x000fe20000000000 */
[----:B------:R-:W-:Y:S01]  /*6560*/  FADD R42, R42, R23 ;  /* 0x000000172a2a7221 */ /* 0x000fe20000000000 */
[----:B--2---:R-:W-:Y:S01]  /*6570*/  @!P5 FMUL R65, R65, R65 ;  /* 0x000000414141d220 */ /* 0x004fe20000400000 */
[----:B------:R-:W-:-:S02]  /*6580*/  FSETP.GEU.AND P5, PT, R145, -126, PT ;  /* 0xc2fc00009100780b */ /* 0x000fc40003fae000 */
[----:B------:R-:W-:Y:S02]  /*6590*/  FADD R7, R7, R42 ;  /* 0x0000002a07077221 */ /* 0x000fe40000000000 */
[----:B------:R-:W-:-:S04]  /*65a0*/  @!P3 FMUL R146, R146, 0.5 ;  /* 0x3f0000009292b820 */ /* 0x000fc80000400000 */
[----:B------:R-:W2:Y:S01]  /*65b0*/  MUFU.EX2 R69, R146 ;  /* 0x0000009200457308 */ /* 0x000ea20000000800 */
[----:B-1----:R-:W-:Y:S01]  /*65c0*/  @!P4 FMUL R68, R68, R68 ;  /* 0x000000444444c220 */ /* 0x002fe20000400000 */
[----:B------:R-:W-:-:S04]  /*65d0*/  FSETP.GEU.AND P4, PT, R148, -126, PT ;  /* 0xc2fc00009400780b */ /* 0x000fc80003f8e000 */
[----:B------:R-:W-:Y:S01]  /*65e0*/  F2FP.F16.F32.PACK_AB R27, R68, R65 ;  /* 0x00000041441b723e */ /* 0x000fe200000000ff */
[----:B------:R-:W-:Y:S01]  /*65f0*/  @!P5 FMUL R145, R145, 0.5 ;  /* 0x3f0000009191d820 */ /* 0x000fe20000400000 */
[----:B------:R-:W-:Y:S01]  /*6600*/  FADD R65, R78, R65 ;  /* 0x000000414e417221 */ /* 0x000fe20000000000 */
[----:B------:R-:W-:Y:S01]  /*6610*/  FADD R68, R79, R68 ;  /* 0x000000444f447221 */ /* 0x000fe20000000000 */
[----:B------:R-:W-:Y:S02]  /*6620*/  WARPGROUP.ARRIVE ;  /* 0x00000000000079c5 */ /* 0x000fe40000000000 */
[----:B------:R-:W-:Y:S01]  /*6630*/  FADD R65, R46, R65 ;  /* 0x000000412e417221 */ /* 0x000fe20000000000 */
[----:B------:R-:W-:Y:S02]  /*6640*/  FADD R68, R47, R68 ;  /* 0x000000442f447221 */ /* 0x000fe40000000000 */
[----:B------:R-:W-:Y:S01]  /*6650*/  @!P4 FMUL R148, R148, 0.5 ;  /* 0x3f0000009494c820 */ /* 0x000fe20000400000 */
[----:B------:R-:W-:Y:S01]  /*6660*/  HGMMA.64x192x16.F32 R152, R24, gdesc[UR4].tnspB, R152, gsb0 ;  /* 0x42e0000418987df0 */ /* 0x000fe20008000898 */
[----:B--2---:R-:W-:Y:S01]  /*6670*/  @!P3 FMUL R69, R69, R69 ;  /* 0x000000454545b220 */ /* 0x004fe20000400000 */
[----:B------:R-:W-:Y:S01]  /*6680*/  UIADD3 UR6, UR15, 0x1f80, URZ ;  /* 0x00001f800f067890 */ /* 0x000fe2000fffe03f */
[----:B------:R-:W-:Y:S01]  /*6690*/  FADD R10, R10, R65 ;  /* 0x000000410a0a7221 */ /* 0x000fe20000000000 */
[----:B------:R-:W-:Y:S01]  /*66a0*/  UMOV UR7, 0x40000040 ;  /* 0x4000004000077882 */ /* 0x000fe20000000000 */
[----:B------:R-:W-:Y:S01]  /*66b0*/  FADD R9, R9, R68 ;  /* 0x0000004409097221 */ /* 0x000fe20000000000 */
[----:B------:R-:W-:-:S02]  /*66c0*/  WARPGROUP.DEPBAR.LE gsb0, 0x0 ;  /* 0x00008000000079c5 */ /* 0x000fc40000010000 */
[----:B------:R-:W1:Y:S08]  /*66d0*/  MUFU.EX2 R25, R144 ;  /* 0x0000009000197308 */ /* 0x000e700000000800 */
[----:B------:R-:W2:Y:S08]  /*66e0*/  MUFU.EX2 R24, R145 ;  /* 0x0000009100187308 */ /* 0x000eb00000000800 */
[----:B------:R-:W3:Y:S01]  /*66f0*/  MUFU.EX2 R27, R148 ;  /* 0x00000094001b7308 */ /* 0x000ee20000000800 */
[----:B-1----:R-:W-:Y:S01]  /*6700*/  @!P2 FMUL R25, R25, R25 ;  /* 0x000000191919a220 */ /* 0x002fe20000400000 */
[----:B------:R-:W-:-:S03]  /*6710*/  FSETP.GEU.AND P2, PT, R147, -126, PT ;  /* 0xc2fc00009300780b */ /* 0x000fc60003f4e000 */
[----:B------:R-:W-:-:S03]  /*6720*/  FADD R63, R80, R25 ;  /* 0x00000019503f7221 */ /* 0x000fc60000000000 */
[----:B------:R-:W1:Y:S01]  /*6730*/  MUFU.EX2 R26, R149 ;  /* 0x00000095001a7308 */ /* 0x000e620000000800 */
[----:B--2---:R-:W-:Y:S01]  /*6740*/  @!P5 FMUL R24, R24, R24 ;  /* 0x000000181818d220 */ /* 0x004fe20000400000 */
[----:B------:R-:W-:Y:S01]  /*6750*/  FSETP.GEU.AND P5, PT, R150, -126, PT ;  /* 0xc2fc00009600780b */ /* 0x000fe20003fae000 */
[----:B------:R-:W-:Y:S02]  /*6760*/  FADD R48, R48, R63 ;  /* 0x0000003f30307221 */ /* 0x000fe40000000000 */
[----:B------:R-:W-:Y:S01]  /*6770*/  FADD R72, R81, R24 ;  /* 0x0000001851487221 */ /* 0x000fe20000000000 */
[----:B------:R-:W-:Y:S01]  /*6780*/  F2FP.F16.F32.PACK_AB R24, R24, R25 ;  /* 0x000000191818723e */ /* 0x000fe200000000ff */
[----:B------:R-:W-:Y:S01]  /*6790*/  @!P2 FMUL R147, R147, 0.5 ;  /* 0x3f0000009393a820 */ /* 0x000fe20000400000 */
[----:B------:R-:W-:Y:S01]  /*67a0*/  FADD R48, R19, R48 ;  /* 0x0000003013307221 */ /* 0x000fe20000000000 */
[----:B---3--:R-:W-:Y:S01]  /*67b0*/  @!P4 FMUL R27, R27, R27 ;  /* 0x0000001b1b1bc220 */ /* 0x008fe20000400000 */
[----:B------:R-:W-:Y:S01]  /*67c0*/  FSETP.GEU.AND P4, PT, R151, -126, PT ;  /* 0xc2fc00009700780b */ /* 0x000fe20003f8e000 */
[----:B------:R-:W2:Y:S01]  /*67d0*/  MUFU.EX2 R62, R147 ;  /* 0x00000093003e7308 */ /* 0x000ea20000000800 */
[----:B------:R-:W-:Y:S01]  /*67e0*/  FADD R49, R49, R72 ;  /* 0x0000004831317221 */ /* 0x000fe20000000000 */
[----:B------:R-:W-:Y:S01]  /*67f0*/  FADD R75, R84, R27 ;  /* 0x0000001b544b7221 */ /* 0x000fe20000000000 */
[----:B------:R-:W-:Y:S01]  /*6800*/  FADD R3, R3, R48 ;  /* 0x0000003003037221 */ /* 0x000fe20000000000 */
[----:B------:R-:W-:Y:S01]  /*6810*/  @!P5 FMUL R150, R150, 0.5 ;  /* 0x3f0000009696d820 */ /* 0x000fe20000400000 */
[----:B------:R-:W-:Y:S01]  /*6820*/  FADD R49, R18, R49 ;  /* 0x0000003112317221 */ /* 0x000fe20000000000 */
[----:B-1----:R-:W-:Y:S01]  /*6830*/  @!P1 FMUL R26, R26, R26 ;  /* 0x0000001a1a1a9220 */ /* 0x002fe20000400000 */
[----:B------:R-:W-:Y:S01]  /*6840*/  FADD R52, R52, R75 ;  /* 0x0000004b34347221 */ /* 0x000fe20000000000 */
[----:B------:R-:W1:Y:S01]  /*6850*/  MUFU.EX2 R73, R150 ;  /* 0x0000009600497308 */ /* 0x000e620000000800 */
[----:B------:R-:W-:Y:S01]  /*6860*/  FADD R4, R4, R49 ;  /* 0x0000003104047221 */ /* 0x000fe20000000000 */
[----:B------:R-:W-:Y:S01]  /*6870*/  FADD R74, R85, R26 ;  /* 0x0000001a554a7221 */ /* 0x000fe20000000000 */
[----:B------:R-:W-:Y:S01]  /*6880*/  F2FP.F16.F32.PACK_AB R26, R26, R27 ;  /* 0x0000001b1a1a723e */ /* 0x000fe200000000ff */
[----:B------:R-:W-:Y:S01]  /*6890*/  @!P4 FMUL R151, R151, 0.5 ;  /* 0x3f0000009797c820 */ /* 0x000fe20000400000 */
[----:B------:R-:W-:Y:S01]  /*68a0*/  FADD R52, R21, R52 ;  /* 0x0000003415347221 */ /* 0x000fe20000000000 */
[----:B------:R-:W-:-:S02]  /*68b0*/  FADD R53, R53, R74 ;  /* 0x0000004a35357221 */ /* 0x000fc40000000000 */
[----:B------:R-:W3:Y:S01]  /*68c0*/  MUFU.EX2 R64, R151 ;  /* 0x0000009700407308 */ /* 0x000ee20000000800 */
[----:B--2---:R-:W-:Y:S01]  /*68d0*/  @!P2 FMUL R62, R62, R62 ;  /* 0x0000003e3e3ea220 */ /* 0x004fe20000400000 */
[----:B------:R-:W-:Y:S01]  /*68e0*/  FADD R53, R20, R53 ;  /* 0x0000003514357221 */ /* 0x000fe20000000000 */
[----:B------:R-:W-:-:S03]  /*68f0*/  FADD R52, R5, R52 ;  /* 0x0000003405347221 */ /* 0x000fc60000000000 */
[----:B------:R-:W-:Y:S01]  /*6900*/  F2FP.F16.F32.PACK_AB R25, R62, R69 ;  /* 0x000000453e19723e */ /* 0x000fe200000000ff */
[----:B------:R-:W-:Y:S01]  /*6910*/  FADD R69, R82, R69 ;  /* 0x0000004552457221 */ /* 0x000fe20000000000 */
[----:B------:R-:W-:Y:S01]  /*6920*/  FADD R62, R83, R62 ;  /* 0x0000003e533e7221 */ /* 0x000fe20000000000 */
[----:B-1----:R-:W-:Y:S01]  /*6930*/  @!P5 FMUL R73, R73, R73 ;  /* 0x000000494949d220 */ /* 0x002fe20000400000 */
[----:B------:R-:W-:Y:S01]  /*6940*/  FADD R53, R8, R53 ;  /* 0x0000003508357221 */ /* 0x000fe20000000000 */
[----:B------:R-:W-:Y:S01]  /*6950*/  FADD R50, R50, R69 ;  /* 0x0000004532327221 */ /* 0x000fe20000000000 */
[----:B------:R-:W-:Y:S01]  /*6960*/  FADD R51, R51, R62 ;  /* 0x0000003e33337221 */ /* 0x000fe20000000000 */
[----:B------:R-:W-:Y:S01]  /*6970*/  FADD R3, R3, R52 ;  /* 0x0000003403037221 */ /* 0x000fe20000000000 */
[----:B------:R-:W-:Y:S01]  /*6980*/  FADD R4, R4, R53 ;  /* 0x0000003504047221 */ /* 0x000fe20000000000 */
[----:B------:R-:W-:Y:S01]  /*6990*/  FADD R50, R15, R50 ;  /* 0x000000320f327221 */ /* 0x000fe20000000000 */
[----:B------:R-:W-:Y:S01]  /*69a0*/  FADD R51, R14, R51 ;  /* 0x000000330e337221 */ /* 0x000fe20000000000 */
[----:B---3--:R-:W-:Y:S01]  /*69b0*/  @!P4 FMUL R64, R64, R64 ;  /* 0x000000404040c220 */ /* 0x008fe20000400000 */
[----:B------:R-:W-:Y:S01]  /*69c0*/  FADD R5, R3, R4 ;  /* 0x0000000403057221 */ /* 0x000fe20000000000 */
[----:B------:R-:W-:Y:S01]  /*69d0*/  FADD R7, R7, R50 ;  /* 0x0000003207077221 */ /* 0x000fe20000000000 */
[----:B------:R-:W-:-:S02]  /*69e0*/  FADD R6, R6, R51 ;  /* 0x0000003306067221 */ /* 0x000fc40000000000 */
[----:B------:R-:W-:Y:S01]  /*69f0*/  F2FP.F16.F32.PACK_AB R27, R64, R73 ;  /* 0x00000049401b723e */ /* 0x000fe200000000ff */
[----:B------:R-:W-:Y:S01]  /*6a00*/  FADD R73, R86, R73 ;  /* 0x0000004956497221 */ /* 0x000fe20000000000 */
[----:B------:R-:W-:Y:S02]  /*6a10*/  FADD R64, R87, R64 ;  /* 0x0000004057407221 */ /* 0x000fe40000000000 */
[----:B------:R-:W-:Y:S01]  /*6a20*/  WARPGROUP.ARRIVE ;  /* 0x00000000000079c5 */ /* 0x000fe20000000000 */
[----:B------:R-:W-:Y:S01]  /*6a30*/  FADD R54, R54, R73 ;  /* 0x0000004936367221 */ /* 0x000fe20000000000 */
[----:B------:R-:W-:-:S03]  /*6a40*/  FADD R55, R55, R64 ;  /* 0x0000004037377221 */ /* 0x000fc60000000000 */
[----:B------:R-:W-:Y:S01]  /*6a50*/  FADD R17, R17, R54 ;  /* 0x0000003611117221 */ /* 0x000fe20000000000 */
[----:B------:R-:W-:Y:S01]  /*6a60*/  HGMMA.64x192x16.F32 R152, R24, gdesc[UR4].tnspB, R152, gsb0 ;  /* 0x42e0000418987df0 */ /* 0x000fe20008000898 */
[----:B------:R-:W-:Y:S02]  /*6a70*/  FADD R16, R16, R55 ;  /* 0x0000003710107221 */ /* 0x000fe40000000000 */
[----:B------:R-:W-:Y:S02]  /*6a80*/  FADD R10, R10, R17 ;  /* 0x000000110a0a7221 */ /* 0x000fe40000000000 */
[----:B------:R-:W-:Y:S02]  /*6a90*/  FADD R9, R9, R16 ;  /* 0x0000001009097221 */ /* 0x000fe40000000000 */
[----:B------:R-:W-:Y:S02]  /*6aa0*/  FADD R7, R7, R10 ;  /* 0x0000000a07077221 */ /* 0x000fe40000000000 */
[----:B------:R-:W-:-:S04]  /*6ab0*/  FADD R6, R6, R9 ;  /* 0x0000000906067221 */ /* 0x000fc80000000000 */
[----:B------:R-:W-:Y:S01]  /*6ac0*/  FADD R4, R7, R6 ;  /* 0x0000000607047221 */ /* 0x000fe20000000000 */
[----:B------:R-:W-:Y:S02]  /*6ad0*/  WARPGROUP.DEPBAR.LE gsb0, 0x0 ;  /* 0x00008000000079c5 */ /* 0x000fe40000010000 */
[----:B------:R1:W-:Y:S01]  /*6ae0*/  SYNCS.ARRIVE.TRANS64.RED.A1T0 RZ, [R12+URZ], RZ ;  /* 0x000000ff0cff79a7 */ /* 0x0003e2000810043f */
[----:B------:R-:W-:Y:S05]  /*6af0*/  @!P6 BRA `(.L_x_24) ;  /* 0x00000060008ce947 */ /* 0x000fea0003800000 */
[----:B------:R-:W-:Y:S01]  /*6b00*/  MOV R8, 0x1 ;  /* 0x0000000100087802 */ /* 0x000fe20000000f00 */
[----:B------:R2:W-:Y:S01]  /*6b10*/  STL [R1+0x20], R11 ;  /* 0x0000200b01007387 */ /* 0x0005e20000100800 */
[----:B------:R-:W-:Y:S01]  /*6b20*/  MOV R7, 0x2 ;  /* 0x0000000200077802 */ /* 0x000fe20000000f00 */
[----:B------:R-:W-:Y:S01]  /*6b30*/  ULDC.64 UR30, c[0x0][0x198] ;  /* 0x00006600001e7ab9 */ /* 0x000fe20000000a00 */
[----:B------:R-:W-:Y:S01]  /*6b40*/  ULDC UR14, c[0x0][0x604] ;  /* 0x00018100000e7ab9 */ /* 0x000fe20000000800 */
[----:B------:R2:W5:Y:S04]  /*6b50*/  LDL.LU R3, [R1+0x14] ;  /* 0x0000140001037983 */ /* 0x0005680000300800 */
[----:B------:R2:W5:Y:S04]  /*6b60*/  LDL.LU R6, [R1+0x10] ;  /* 0x0000100001067983 */ /* 0x0005680000300800 */
[----:B------:R2:W-:Y:S02]  /*6b70*/  STL [R1+0x18], R8 ;  /* 0x0000180801007387 */ /* 0x0005e40000100800 */
.L_x_36:
[----:B---3--:R-:W3:Y:S01]  /*6b80*/  S2R R9, SR_CgaCtaId ;  /* 0x0000000000097919 */ /* 0x008ee20000008800 */
[----:B--2---:R-:W-:Y:S01]  /*6b90*/  MOV R8, 0x400 ;  /* 0x0000040000087802 */ /* 0x004fe20000000f00 */
[----:B------:R-:W-:Y:S05]  /*6ba0*/  YIELD ;  /* 0x0000000000007946 */ /* 0x000fea0003800000 */
[----:B---3--:R-:W-:-:S04]  /*6bb0*/  LEA R8, R9, R8, 0x18 ;  /* 0x0000000809087211 */ /* 0x008fc800078ec0ff */
[----:B------:R-:W-:Y:S02]  /*6bc0*/  LEA R9, R7, R8, 0x3 ;  /* 0x0000000807097211 */ /* 0x000fe400078e18ff */
[----:B------:R-:W-:-:S04]  /*6bd0*/  SHF.L.U32 R8, R2, 0x1f, RZ ;  /* 0x0000001f02087819 */ /* 0x000fc800000006ff */
[----:B------:R-:W2:Y:S02]  /*6be0*/  SYNCS.PHASECHK.TRANS64.TRYWAIT P1, [R9+URZ+0x66000], R8 ;  /* 0x06600008090075a7 */ /* 0x000ea4000802017f */
[----:B--2---:R-:W-:Y:S05]  /*6bf0*/  @!P1 BRA `(.L_x_25) ;  /* 0x00000088000c9947 */ /* 0x004fea0003800000 */
.L_x_74:
[----:B------:R-:W-:Y:S05]  /*6c00*/  WARPSYNC.ALL ;  /* 0x0000000000007948 */ /* 0x000fea0003800000 */
[----:B-1----:R-:W3:Y:S04]  /*6c10*/  LDL.64 R12, [R1+0x50] ;  /* 0x00005000010c7983 */ /* 0x002ee80000100a00 */
[----:B------:R-:W4:Y:S01]  /*6c20*/  LDL.64 R22, [R1+0x40] ;  /* 0x0000400001167983 */ /* 0x000f220000100a00 */
[----:B--2---:R-:W-:-:S02]  /*6c30*/  MOV R8, UR22 ;  /* 0x0000001600087c02 */ /* 0x004fc40008000f00 */
[----:B------:R-:W-:Y:S01]  /*6c40*/  MOV R9, 0x40000040 ;  /* 0x4000004000097802 */ /* 0x000fe20000000f00 */
[----:B------:R-:W2:Y:S02]  /*6c50*/  LDL.64 R20, [R1+0x38] ;  /* 0x0000380001147983 */ /* 0x000ea40000100a00 */
[----:B------:R-:W-:Y:S01]  /*6c60*/  IMAD R8, R7, 0x1800, R8 ;  /* 0x0000180007087824 */ /* 0x000fe200078e0208 */
[----:B------:R-:W-:Y:S01]  /*6c70*/  R2UR UR11, R9 ;  /* 0x00000000090b72ca */ /* 0x000fe200000e0000 */
[----:B------:R-:W2:Y:S03]  /*6c80*/  LDL.64 R18, [R1+0x30] ;  /* 0x0000300001127983 */ /* 0x000ea60000100a00 */
[C---:B------:R-:W-:Y:S01]  /*6c90*/  R2UR UR10, R8.reuse ;  /* 0x00000000080a72ca */ /* 0x040fe200000e0000 */
[----:B------:R-:W-:Y:S01]  /*6ca0*/  WARPGROUP.ARRIVE ;  /* 0x00000000000079c5 */ /* 0x000fe20000000000 */
[----:B------:R-:W-:Y:S01]  /*6cb0*/  IADD3 R10, R8, 0x2, RZ ;  /* 0x00000002080a7810 */ /* 0x000fe20007ffe0ff */
[----:B------:R-:W2:Y:S01]  /*6cc0*/  LDL.64 R16, [R1+0x28] ;  /* 0x0000280001107983 */ /* 0x000ea20000100a00 */
[----:B------:R-:W-:-:S03]  /*6cd0*/  MOV R11, 0x40000040 ;  /* 0x40000040000b7802 */ /* 0x000fc60000000f00 */
[----:B------:R-:W2:Y:S01]  /*6ce0*/  LDL.64 R14, [R1+0x48] ;  /* 0x00004800010e7983 */ /* 0x000ea20000100a00 */
[----:B---3--:R-:W-:Y:S02]  /*6cf0*/  R2UR UR8, R12 ;  /* 0x000000000c0872ca */ /* 0x008fe400000e0000 */
[----:B------:R-:W-:Y:S02]  /*6d00*/  R2UR UR9, R13 ;  /* 0x000000000d0972ca */ /* 0x000fe400000e0000 */
[----:B------:R-:W-:Y:S02]  /*6d10*/  MOV R12, UR15 ;  /* 0x0000000f000c7c02 */ /* 0x000fe40008000f00 */
[----:B------:R-:W-:Y:S02]  /*6d20*/  MOV R13, UR14 ;  /* 0x0000000e000d7c02 */ /* 0x000fe40008000f00 */
[----:B----4-:R-:W-:Y:S02]  /*6d30*/  R2UR UR12, R22 ;  /* 0x00000000160c72ca */ /* 0x010fe400000e0000 */
[----:B------:R-:W-:-:S02]  /*6d40*/  R2UR UR13, R23 ;  /* 0x00000000170d72ca */ /* 0x000fc400000e0000 */
[----:B--2---:R-:W-:Y:S02]  /*6d50*/  R2UR UR32, R20 ;  /* 0x00000000142072ca */ /* 0x004fe400000e0000 */
[----:B------:R-:W-:Y:S01]  /*6d60*/  R2UR UR33, R21 ;  /* 0x00000000152172ca */ /* 0x000fe200000e0000 */
[----:B------:R-:W-:Y:S01]  /*6d70*/  HGMMA.64x256x16.F32 R24, gdesc[UR8], RZ, !UPT, gsb0 ;  /* 0x03e00000081879f0 */ /* 0x000fe2000c0008ff */
[----:B------:R-:W-:Y:S02]  /*6d80*/  R2UR UR14, R10 ;  /* 0x000000000a0e72ca */ /* 0x000fe400000e0000 */
[----:B------:R-:W-:Y:S02]  /*6d90*/  R2UR UR15, R11 ;  /* 0x000000000b0f72ca */ /* 0x000fe400000e0000 */
[----:B------:R-:W-:Y:S02]  /*6da0*/  IADD3 R10, R8, 0x4, RZ ;  /* 0x00000004080a7810 */ /* 0x000fe40007ffe0ff */
[----:B------:R-:W-:-:S02]  /*6db0*/  MOV R11, 0x40000040 ;  /* 0x40000040000b7802 */ /* 0x000fc40000000f00 */
[----:B------:R-:W-:Y:S02]  /*6dc0*/  R2UR UR34, R10 ;  /* 0x000000000a2272ca */ /* 0x000fe400000e0000 */
[----:B------:R-:W-:Y:S02]  /*6dd0*/  R2UR UR35, R11 ;  /* 0x000000000b2372ca */ /* 0x000fe400000e0000 */
[----:B------:R-:W-:Y:S02]  /*6de0*/  R2UR UR24, R18 ;  /* 0x00000000121872ca */ /* 0x000fe400000e0000 */
[----:B------:R-:W-:Y:S02]  /*6df0*/  R2UR UR25, R19 ;  /* 0x00000000131972ca */ /* 0x000fe400000e0000 */
[----:B------:R-:W-:Y:S02]  /*6e00*/  R2UR UR16, R16 ;  /* 0x00000000101072ca */ /* 0x000fe400000e0000 */
[----:B------:R-:W-:-:S02]  /*6e10*/  R2UR UR17, R17 ;  /* 0x00000000111172ca */ /* 0x000fc400000e0000 */
[----:B------:R-:W-:Y:S02]  /*6e20*/  R2UR UR8, R14 ;  /* 0x000000000e0872ca */ /* 0x000fe400000e0000 */
[----:B------:R-:W-:Y:S01]  /*6e30*/  R2UR UR9, R15 ;  /* 0x000000000f0972ca */ /* 0x000fe200000e0000 */
[----:B------:R-:W2:Y:S01]  /*6e40*/  LDL R14, [R1+0x58] ;  /* 0x00005800010e7983 */ /* 0x000ea20000100800 */
[----:B------:R-:W-:Y:S02]  /*6e50*/  WARPGROUP.DEPBAR.LE gsb0, 0x0 ;  /* 0x00008000000079c5 */ /* 0x000fe40000010000 */
[----:B------:R-:W-:-:S06]  /*6e60*/  WARPGROUP.ARRIVE ;  /* 0x00000000000079c5 */ /* 0x000fcc0000000000 */
[----:B------:R-:W-:Y:S01]  /*6e70*/  HGMMA.64x256x16.F32 R24, gdesc[UR12], R24, gsb0 ;  /* 0x03e000000c1879f0 */ /* 0x000fe20008000818 */
[----:B------:R-:W-:Y:S02]  /*6e80*/  IADD3 R10, R8, 0x6, RZ ;  /* 0x00000006080a7810 */ /* 0x000fe40007ffe0ff */
[----:B------:R-:W-:Y:S02]  /*6e90*/  MOV R11, 0x40000040 ;  /* 0x40000040000b7802 */ /* 0x000fe40000000f00 */
[----:B------:R-:W-:Y:S02]  /*6ea0*/  R2UR UR26, R10 ;  /* 0x000000000a1a72ca */ /* 0x000fe400000e0000 */
[----:B------:R-:W-:Y:S01]  /*6eb0*/  R2UR UR27, R11 ;  /* 0x000000000b1b72ca */ /* 0x000fe200000e0000 */
[----:B------:R-:W-:Y:S02]  /*6ec0*/  WARPGROUP.DEPBAR.LE gsb0, 0x0 ;  /* 0x00008000000079c5 */ /* 0x000fe40000010000 */
[----:B------:R-:W-:-:S15]  /*6ed0*/  WARPGROUP.ARRIVE ;  /* 0x00000000000079c5 */ /* 0x000fde0000000000 */
[----:B------:R-:W-:-:S03]  /*6ee0*/  NOP ;  /* 0x0000000000007918 */ /* 0x000fc60000000000 */
        /* <DEDUP_REMOVED lines=65> */
[----:B--2---:R-:W-:Y:S02]  /*7300*/  ISETP.NE.AND P1, PT, R14, RZ, PT ;  /* 0x000000ff0e00720c */ /* 0x004fe40003f25270 */
[----:B------:R-:W-:Y:S02]  /*7310*/  R2UR UR15, R12 ;  /* 0x000000000c0f72ca */ /* 0x000fe400000e0000 */
[----:B------:R-:W-:Y:S01]  /*7320*/  R2UR UR14, R13 ;  /* 0x000000000d0e72ca */ /* 0x000fe200000e0000 */
[----:B------:R-:W-:Y:S02]  /*7330*/  WARPGROUP.DEPBAR.LE gsb0, 0x0 ;  /* 0x00008000000079c5 */ /* 0x000fe40000010000 */
[----:B------:R-:W-:-:S15]  /*7340*/  WARPGROUP.ARRIVE ;  /* 0x00000000000079c5 */ /* 0x000fde0000000000 */
[----:B------:R-:W-:-:S05]  /*7350*/  NOP ;  /* 0x0000000000007918 */ /* 0x000fca0000000000 */
[----:B------:R-:W-:Y:S03]  /*7360*/  HGMMA.64x256x16.F32 R24, gdesc[UR40], R24, gsb0 ;  /* 0x03e00000281879f0 */ /* 0x000fe60008000818 */
[----:B------:R-:W-:Y:S02]  /*7370*/  WARPGROUP.DEPBAR.LE gsb0, 0x0 ;  /* 0x00008000000079c5 */ /* 0x000fe40000010000 */
[----:B------:R-:W-:Y:S05]  /*7380*/  @P1 BRA `(.L_x_26) ;  /* 0x0000000000fc1947 */ /* 0x000fea0003800000 */
[----:B------:R-:W2:Y:S02]  /*7390*/  LDL R14, [R1+0x4] ;  /* 0x00000400010e7983 */ /* 0x000ea40000100800 */
[----:B--2---:R-:W-:-:S13]  /*73a0*/  ISETP.LT.OR P2, PT, R14, 0x1, !P0 ;  /* 0x000000010e00780c */ /* 0x004fda0004741670 */
[----:B------:R-:W-:Y:S05]  /*73b0*/  @P2 BRA `(.L_x_27) ;  /* 0x0000000000e42947 */ /* 0x000fea0003800000 */
[----:B------:R-:W2:Y:S01]  /*73c0*/  LDL R15, [R1] ;  /* 0x00000000010f7983 */ /* 0x000ea20000100800 */
[----:B------:R-:W-:Y:S01]  /*73d0*/  MOV R16, 0x400 ;  /* 0x0000040000107802 */ /* 0x000fe20000000f00 */
[----:B------:R-:W1:Y:S01]  /*73e0*/  S2R R17, SR_CgaCtaId ;  /* 0x0000000000117919 */ /* 0x000e620000008800 */
[----:B------:R-:W3:Y:S02]  /*73f0*/  S2R R14, SR_TID.X ;  /* 0x00000000000e7919 */ /* 0x000ee40000002100 */
[----:B-1----:R-:W-:-:S04]  /*7400*/  LEA R16, R17, R16, 0x18 ;  /* 0x0000001011107211 */ /* 0x002fc800078ec0ff */
[----:B------:R-:W-:Y:S02]  /*7410*/  LEA R8, R0, R16, 0x3 ;  /* 0x0000001000087211 */ /* 0x000fe400078e18ff */
[----:B---3--:R-:W-:-:S04]  /*7420*/  LOP3.LUT R14, R14, 0x7f, RZ, 0xc0, !PT ;  /* 0x0000007f0e0e7812 */ /* 0x008fc800078ec0ff */
[----:B------:R-:W-:Y:S02]  /*7430*/  ISETP.NE.AND P3, PT, R14, RZ, PT ;  /* 0x000000ff0e00720c */ /* 0x000fe40003f65270 */
[----:B--2---:R-:W-:-:S04]  /*7440*/  SHF.L.U32 R9, R15, 0x1f, RZ ;  /* 0x0000001f0f097819 */ /* 0x004fc800000006ff */
[----:B------:R-:W1:Y:S02]  /*7450*/  SYNCS.PHASECHK.TRANS64.TRYWAIT P2, [R8+URZ+0x66020], R9 ;  /* 0x06602009080075a7 */ /* 0x000e64000804017f */
[----:B-1----:R-:W-:Y:S05]  /*7460*/  @!P2 BRA `(.L_x_28) ;  /* 0x000000800004a947 */ /* 0x002fea0003800000 */
.L_x_75:
[----:B------:R-:W-:Y:S05]  /*7470*/  @P3 BRA `(.L_x_29) ;  /* 0x0000000000183947 */ /* 0x000fea0003800000 */
[----:B------:R-:W2:Y:S01]  /*7480*/  S2R R10, SR_TID.X ;  /* 0x00000000000a7919 */ /* 0x000ea20000002100 */
[----:B-1----:R-:W-:-:S04]  /*7490*/  MOV R9, 0x18000 ;  /* 0x0001800000097802 */ /* 0x002fc80000000f00 */
[----:B------:R3:W-:Y:S01]  /*74a0*/  SYNCS.ARRIVE.TRANS64 RZ, [R8+URZ+0x66000], R9 ;  /* 0x0660000908ff79a7 */ /* 0x0007e2000800003f */
[----:B--2---:R-:W-:-:S13]  /*74b0*/  LOP3.LUT P2, RZ, R10, 0x1f, RZ, 0xc0, !PT ;  /* 0x0000001f0aff7812 */ /* 0x004fda000784c0ff */
[----:B---3--:R-:W-:Y:S05]  /*74c0*/  @!P2 BRA `(.L_x_29) ;  /* 0x000000000004a947 */ /* 0x008fea0003800000 */
[----:B------:R-:W-:Y:S01]  /*74d0*/  BPT.TRAP 0x1 ;  /* 0x000000040000795c */ /* 0x000fe20000300000 */
.L_x_29:
[----:B------:R-:W2:Y:S01]  /*74e0*/  LDL R10, [R1+0xc] ;  /* 0x00000c00010a7983 */ /* 0x000ea20000100800 */
[----:B------:R-:W-:-:S03]  /*74f0*/  MOV R11, 0x400 ;  /* 0x00000400000b7802 */ /* 0x000fc60000000f00 */
[----:B-1----:R-:W3:Y:S01]  /*7500*/  LDL.LU R9, [R1] ;  /* 0x0000000001097983 */ /* 0x002ee20000300800 */
[----:B------:R-:W1:Y:S01]  /*7510*/  S2R R12, SR_CgaCtaId ;  /* 0x00000000000c7919 */ /* 0x000e620000008800 */
[----:B------:R-:W-:Y:S01]  /*7520*/  R2UR UR33, R8 ;  /* 0x00000000082172ca */ /* 0x000fe200000e0000 */
[----:B------:R-:W-:-:S04]  /*7530*/  UIADD3 UR6, UP0, UR30, 0x1f0, URZ ;  /* 0x000001f01e067890 */ /* 0x000fc8000ff1e03f */
[----:B------:R-:W-:Y:S01]  /*7540*/  UIADD3.X UR7, URZ, UR31, URZ, UP0, !UPT ;  /* 0x0000001f3f077290 */ /* 0x000fe200087fe43f */
[----:B-1----:R-:W-:-:S05]  /*7550*/  LEA R11, R12, R11, 0x18 ;  /* 0x0000000b0c0b7211 */ /* 0x002fca00078ec0ff */
[----:B------:R-:W-:-:S05]  /*7560*/  IMAD R8, R0, 0x18000, R11 ;  /* 0x0001800000087824 */ /* 0x000fca00078e020b */
[----:B------:R-:W-:Y:S02]  /*7570*/  R2UR UR8, R8 ;  /* 0x00000000080872ca */ /* 0x000fe400000e0000 */
[----:B------:R-:W-:Y:S01]  /*7580*/  IADD3 R0, R0, 0x1, RZ ;  /* 0x0000000100007810 */ /* 0x000fe20007ffe0ff */
[----:B------:R-:W-:-:S03]  /*7590*/  UIADD3 UR33, UR33, 0x66000, URZ ;  /* 0x0006600021217890 */ /* 0x000fc6000fffe03f */
[----:B------:R-:W-:-:S04]  /*75a0*/  ISETP.NE.AND P2, PT, R0, 0x4, PT ;  /* 0x000000040000780c */ /* 0x000fc80003f45270 */
[----:B------:R-:W-:-:S03]  /*75b0*/  SEL R8, RZ, 0x1, P2 ;  /* 0x00000001ff087807 */ /* 0x000fc60001000000 */
[----:B------:R-:W-:Y:S02]  /*75c0*/  UIADD3 UR32, UR8, 0x6000, URZ ;  /* 0x0000600008207890 */ /* 0x000fe4000fffe03f */
[----:B------:R-:W-:Y:S02]  /*75d0*/  UIADD3 UR16, UR8, 0xe000, URZ ;  /* 0x0000e00008107890 */ /* 0x000fe4000fffe03f */
[----:B------:R-:W-:Y:S01]  /*75e0*/  UIADD3 UR8, UR8, 0x16000, URZ ;  /* 0x0001600008087890 */ /* 0x000fe2000fffe03f */
[----:B------:R-:W-:Y:S01]  /*75f0*/  UMOV UR24, 0x0 ;  /* 0x0000000000187882 */ /* 0x000fe20000000000 */
[----:B------:R-:W-:Y:S01]  /*7600*/  UMOV UR25, 0x10000000 ;  /* 0x1000000000197882 */ /* 0x000fe20000000000 */
[----:B------:R-:W-:Y:S01]  /*7610*/  UMOV UR34, URZ ;  /* 0x0000003f00227c82 */ /* 0x000fe20008000000 */
[----:B------:R-:W-:Y:S01]  /*7620*/  UMOV UR18, 0x40 ;  /* 0x0000004000127882 */ /* 0x000fe20000000000 */
[----:B------:R-:W-:Y:S01]  /*7630*/  UMOV UR20, UR36 ;  /* 0x0000002400147c82 */ /* 0x000fe20008000000 */
[----:B------:R-:W-:Y:S01]  /*7640*/  UMOV UR21, UR37 ;  /* 0x0000002500157c82 */ /* 0x000fe20008000000 */
[----:B------:R-:W-:Y:S01]  /*7650*/  UMOV UR17, UR33 ;  /* 0x0000002100117c82 */ /* 0x000fe20008000000 */
[----:B------:R-:W-:Y:S01]  /*7660*/  UMOV UR10, 0x80 ;  /* 0x00000080000a7882 */ /* 0x000fe20000000000 */
[----:B------:R-:W-:Y:S01]  /*7670*/  UMOV UR12, UR36 ;  /* 0x00000024000c7c82 */ /* 0x000fe20008000000 */
[----:B------:R-:W-:Y:S01]  /*7680*/  UMOV UR13, UR37 ;  /* 0x00000025000d7c82 */ /* 0x000fe20008000000 */
[----:B------:R-:W-:Y:S01]  /*7690*/  UMOV UR9, UR33 ;  /* 0x0000002100097c82 */ /* 0x000fe20008000000 */
[----:B------:R-:W-:-:S02]  /*76a0*/  SEL R0, R0, RZ, P2 ;  /* 0x000000ff00007207 */ /* 0x000fc40001000000 */
[----:B--2---:R-:W-:Y:S02]  /*76b0*/  R2UR UR35, R10 ;  /* 0x000000000a2372ca */ /* 0x004fe400000e0000 */
[----:B---3--:R-:W-:-:S11]  /*76c0*/  LOP3.LUT R9, R9, R8, RZ, 0x3c, !PT ;  /* 0x0000000809097212 */ /* 0x008fd600078e3cff */
[----:B------:R-:W-:Y:S01]  /*76d0*/  USHF.L.U32 UR35, UR35, 0x8, URZ ;  /* 0x0000000823237899 */ /* 0x000fe2000800063f */
[----:B------:R1:W-:Y:S06]  /*76e0*/  STL [R1], R9 ;  /* 0x0000000901007387 */ /* 0x0003ec0000100800 */
[----:B------:R-:W-:Y:S01]  /*76f0*/  UMOV UR19, UR35 ;  /* 0x0000002300137c82 */ /* 0x000fe20008000000 */
[----:B------:R-:W-:Y:S01]  /*7700*/  UMOV UR11, UR35 ;  /* 0x00000023000b7c82 */ /* 0x000fe20008000000 */
[----:B------:R1:W-:Y:S01]  /*7710*/  UTMALDG.4D [UR32], [UR6], desc[UR24] ;  /* 0x00001820060075b4 */ /* 0x0003e20008019000 */
[----:B------:R1:W-:Y:S01]  /*7720*/  UTMALDG.4D [UR16], [UR6], desc[UR24] ;  /* 0x00001810060075b4 */ /* 0x0003e20008019000 */
[----:B------:R1:W-:Y:S02]  /*7730*/  UTMALDG.4D [UR8], [UR6], desc[UR24] ;  /* 0x00001808060075b4 */ /* 0x0003e40008019000 */
[----:B-1----:R-:W-:Y:S01]  /*7740*/  NOP ;  /* 0x0000000000007918 */ /* 0x002fe20000000000 */
.L_x_27:
[----:B------:R-:W2:Y:S02]  /*7750*/  LDL.LU R8, [R1+0x4] ;  /* 0x0000040001087983 */ /* 0x000ea40000300800 */
[----:B--2---:R-:W-:-:S05]  /*7760*/  IADD3 R8, R8, -0x1, RZ ;  /* 0xffffffff08087810 */ /* 0x004fca0007ffe0ff */
[----:B------:R1:W-:Y:S02]  /*7770*/  STL [R1+0x4], R8 ;  /* 0x0000040801007387 */ /* 0x0003e40000100800 */
.L_x_26:
[----:B------:R-:W-:Y:S01]  /*7780*/  IADD3 R7, R7, 0x1, RZ ;  /* 0x0000000107077810 */ /* 0x000fe20007ffe0ff */
[----:B------:R-:W-:Y:S05]  /*7790*/  WARPSYNC.ALL ;  /* 0x0000000000007948 */ /* 0x000fea0003800000 */
[----:B------:R-:W-:-:S04]  /*77a0*/  ISETP.NE.AND P2, PT, R7, 0x4, PT ;  /* 0x000000040700780c */ /* 0x000fc80003f45270 */
[----:B-1----:R-:W-:Y:S02]  /*77b0*/  SEL R8, RZ, 0x1, P2 ;  /* 0x00000001ff087807 */ /* 0x002fe40001000000 */
[----:B------:R-:W-:Y:S02]  /*77c0*/  SEL R10, R7, RZ, P2 ;  /* 0x000000ff070a7207 */ /* 0x000fe40001000000 */
[----:B------:R-:W-:-:S05]  /*77d0*/  LOP3.LUT R11, R2, R8, RZ, 0x3c, !PT ;  /* 0x00000008020b7212 */ /* 0x000fca00078e3cff */
[----:B------:R1:W-:Y:S04]  /*77e0*/  STL [R1+0x1c], R11 ;  /* 0x00001c0b01007387 */ /* 0x0003e80000100800 */
[----:B------:R2:W-:Y:S04]  /*77f0*/  STL [R1+0x8], R10 ;  /* 0x0000080a01007387 */ /* 0x0005e80000100800 */
[----:B------:R-:W3:Y:S01]  /*7800*/  LDL R9, [R1+0x18] ;  /* 0x0000180001097983 */ /* 0x000ee20000100800 */
[----:B-----5:R-:W-:Y:S02]  /*7810*/  FMNMX R2, R24, R3, !PT ;  /* 0x0000000318027209 */ /* 0x020fe40007800000 */
[----:B------:R-:W-:Y:S01]  /*7820*/  FMNMX R7, R26, R6, !PT ;  /* 0x000000061a077209 */ /* 0x000fe20007800000 */
[----:B------:R-:W4:Y:S01]  /*7830*/  S2R R13, SR_CgaCtaId ;  /* 0x00000000000d7919 */ /* 0x000f220000008800 */
        /* <DEDUP_REMOVED lines=110> */
[----:B------:R-:W-:Y:S02]  /*7f20*/  MOV R12, 0x400 ;  /* 0x00000400000c7802 */ /* 0x000fe40000000f00 */
[----:B------:R-:W-:Y:S02]  /*7f30*/  FMNMX R8, R136, R8, !PT ;  /* 0x0000000888087209 */ /* 0x000fe40007800000 */
[----:B------:R-:W-:Y:S02]  /*7f40*/  FMNMX R7, R138, R7, !PT ;  /* 0x000000078a077209 */ /* 0x000fe40007800000 */
[----:B----4-:R-:W-:Y:S02]  /*7f50*/  LEA R12, R13, R12, 0x18 ;  /* 0x0000000c0d0c7211 */ /* 0x010fe400078ec0ff */
[----:B------:R-:W-:-:S02]  /*7f60*/  FMNMX R8, R137, R8, !PT ;  /* 0x0000000889087209 */ /* 0x000fc40007800000 */
[----:B------:R-:W-:Y:S02]  /*7f70*/  FMNMX R7, R139, R7, !PT ;  /* 0x000000078b077209 */ /* 0x000fe40007800000 */
[----:B------:R-:W-:Y:S02]  /*7f80*/  IADD3 R12, R12, 0x66020, RZ ;  /* 0x000660200c0c7810 */ /* 0x000fe40007ffe0ff */
[----:B------:R-:W-:Y:S02]  /*7f90*/  FMNMX R8, R140, R8, !PT ;  /* 0x000000088c087209 */ /* 0x000fe40007800000 */
[----:B------:R-:W-:Y:S02]  /*7fa0*/  FMNMX R7, R142, R7, !PT ;  /* 0x000000078e077209 */ /* 0x000fe40007800000 */
[----:B------:R-:W-:Y:S02]  /*7fb0*/  FMNMX R8, R141, R8, !PT ;  /* 0x000000088d087209 */ /* 0x000fe40007800000 */
[----:B------:R-:W-:-:S02]  /*7fc0*/  FMNMX R7, R143, R7, !PT ;  /* 0x000000078f077209 */ /* 0x000fc40007800000 */
[----:B------:R-:W-:Y:S02]  /*7fd0*/  FMNMX R8, R144, R8, !PT ;  /* 0x0000000890087209 */ /* 0x000fe40007800000 */
[----:B------:R-:W-:Y:S02]  /*7fe0*/  FMNMX R7, R146, R7, !PT ;  /* 0x0000000792077209 */ /* 0x000fe40007800000 */
[----:B-1----:R-:W-:Y:S02]  /*7ff0*/  SHF.L.U32 R11, R11, 0x1f, RZ ;  /* 0x0000001f0b0b7819 */ /* 0x002fe400000006ff */
[----:B------:R-:W-:-:S04]  /*8000*/  FMNMX R8, R145, R8, !PT ;  /* 0x0000000891087209 */ /* 0x000fc80007800000 */
[----:B------:R-:W-:-:S04]  /*8010*/  FMNMX R8, R148, R8, !PT ;  /* 0x0000000894087209 */ /* 0x000fc80007800000 */
[----:B------:R-:W-:Y:S02]  /*8020*/  FMNMX R8, R149, R8, !PT ;  /* 0x0000000895087209 */ /* 0x000fe40007800000 */
[----:B---3--:R-:W-:Y:S02]  /*8030*/  LEA R2, R9, R12, 0x3 ;  /* 0x0000000c09027211 */ /* 0x008fe400078e18ff */
[----:B------:R-:W-:Y:S01]  /*8040*/  MOV R12, 0x400 ;  /* 0x00000400000c7802 */ /* 0x000fe20000000f00 */
[----:B------:R-:W1:Y:S01]  /*8050*/  SHFL.BFLY PT, R9, R8, 0x1, 0x1f ;  /* 0x0c201f0008097f89 */ /* 0x000e6200000e0000 */
[----:B------:R-:W-:Y:S02]  /*8060*/  PRMT R2, RZ, 0x654, R2 ;  /* 0x00000654ff027816 */ /* 0x000fe40000000002 */
[----:B------:R-:W-:Y:S02]  /*8070*/  LEA R12, R13, R12, 0x18 ;  /* 0x0000000c0d0c7211 */ /* 0x000fe400078ec0ff */
[----:B------:R3:W-:Y:S02]  /*8080*/  SYNCS.ARRIVE.TRANS64.RED.A1T0 RZ, [R2+URZ], RZ ;  /* 0x000000ff02ff79a7 */ /* 0x0007e4000810043f */
[----:B--2---:R-:W-:-:S02]  /*8090*/  LEA R10, R10, R12, 0x3 ;  /* 0x0000000c0a0a7211 */ /* 0x004fc400078e18ff */
[----:B---3--:R-:W-:Y:S02]  /*80a0*/  FMNMX R2, R147, R7, !PT ;  /* 0x0000000793027209 */ /* 0x008fe40007800000 */
[----:B------:R-:W2:Y:S02]  /*80b0*/  SYNCS.PHASECHK.TRANS64.TRYWAIT P2, [R10+URZ+0x66000], R11 ;  /* 0x0660000b0a0075a7 */ /* 0x000ea4000804017f */
[----:B------:R-:W-:-:S04]  /*80c0*/  FMNMX R2, R150, R2, !PT ;  /* 0x0000000296027209 */ /* 0x000fc80007800000 */
[----:B------:R-:W-:Y:S02]  /*80d0*/  FMNMX R2, R151, R2, !PT ;  /* 0x0000000297027209 */ /* 0x000fe40007800000 */
[----:B-1----:R-:W-:-:S03]  /*80e0*/  FMNMX R9, R8, R9, !PT ;  /* 0x0000000908097209 */ /* 0x002fc60007800000 */
[----:B------:R-:W1:Y:S04]  /*80f0*/  SHFL.BFLY PT, R7, R2, 0x1, 0x1f ;  /* 0x0c201f0002077f89 */ /* 0x000e6800000e0000 */
[----:B------:R3:W4:Y:S01]  /*8100*/  SHFL.BFLY PT, R8, R9, 0x2, 0x1f ;  /* 0x0c401f0009087f89 */ /* 0x00072200000e0000 */
[----:B-1----:R-:W-:-:S05]  /*8110*/  FMNMX R2, R2, R7, !PT ;  /* 0x0000000702027209 */ /* 0x002fca0007800000 */
[----:B------:R3:W1:Y:S01]  /*8120*/  SHFL.BFLY PT, R7, R2, 0x2, 0x1f ;  /* 0x0c401f0002077f89 */ /* 0x00066200000e0000 */
[----:B--2-4-:R-:W-:Y:S05]  /*8130*/  @!P2 BRA `(.L_x_30) ;  /* 0x0000007000e4a947 */ /* 0x014fea0003800000 */
.L_x_76:
[----:B------:R-:W4:Y:S01]  /*8140*/  LDL R12, [R1+0x8] ;  /* 0x00000800010c7983 */ /* 0x000f220000100800 */
[----:B--2---:R-:W-:Y:S01]  /*8150*/  FMNMX R10, R9, R8, !PT ;  /* 0x00000008090a7209 */ /* 0x004fe20007800000 */
[----:B------:R-:W-:Y:S05]  /*8160*/  WARPSYNC.ALL ;  /* 0x0000000000007948 */ /* 0x000fea0003800000 */
[----:B---3--:R-:W-:Y:S01]  /*8170*/  MOV R9, 0x40000040 ;  /* 0x4000004000097802 */ /* 0x008fe20000000f00 */
[----:B------:R2:W-:Y:S01]  /*8180*/  STL [R1+0x14], R10 ;  /* 0x0000140a01007387 */ /* 0x0005e20000100800 */
[----:B------:R-:W-:Y:S02]  /*8190*/  FSETP.NEU.AND P2, PT, R10, -INF , PT ;  /* 0xff8000000a00780b */ /* 0x000fe40003f4d000 */
[----:B-1----:R-:W-:-:S02]  /*81a0*/  FMNMX R2, R2, R7, !PT ;  /* 0x0000000702027209 */ /* 0x002fc40007800000 */
[----:B------:R-:W-:Y:S02]  /*81b0*/  R2UR UR7, R9 ;  /* 0x00000000090772ca */ /* 0x000fe400000e0000 */
[----:B------:R-:W-:Y:S01]  /*81c0*/  FSEL R9, R10, RZ, P2 ;  /* 0x000000ff0a097208 */ /* 0x000fe20001000000 */
[----:B------:R1:W-:Y:S01]  /*81d0*/  STL [R1+0x10], R2 ;  /* 0x0000100201007387 */ /* 0x0003e20000100800 */
[----:B------:R-:W-:Y:S02]  /*81e0*/  FSETP.NEU.AND P2, PT, R2, -INF , PT ;  /* 0xff8000000200780b */ /* 0x000fe40003f4d000 */
[----:B------:R-:W-:Y:S01]  /*81f0*/  MOV R8, UR15 ;  /* 0x0000000f00087c02 */ /* 0x000fe20008000f00 */
[C---:B--2---:R-:W-:Y:S01]  /*8200*/  FADD R10, -R9.reuse, R3 ;  /* 0x00000003090a7221 */ /* 0x044fe20000000100 */
[----:B------:R-:W-:Y:S01]  /*8210*/  FMUL R3, R9, UR14 ;  /* 0x0000000e09037c20 */ /* 0x000fe20008400000 */
[----:B------:R-:W-:Y:S02]  /*8220*/  MOV R13, 0x40000040 ;  /* 0x40000040000d7802 */ /* 0x000fe40000000f00 */
[----:B------:R-:W-:Y:S01]  /*8230*/  FMUL R10, R10, UR14 ;  /* 0x0000000e0a0a7c20 */ /* 0x000fe20008400000 */
[--C-:B------:R-:W-:Y:S01]  /*8240*/  FFMA R24, R24, UR14, -R3.reuse ;  /* 0x0000000e18187c23 */ /* 0x100fe20008000803 */
[----:B-1----:R-:W-:Y:S01]  /*8250*/  FSEL R2, R2, RZ, P2 ;  /* 0x000000ff02027208 */ /* 0x002fe20001000000 */
[--C-:B------:R-:W-:Y:S01]  /*8260*/  FFMA R25, R25, UR14, -R3.reuse ;  /* 0x0000000e19197c23 */ /* 0x100fe20008000803 */
[--C-:B------:R-:W-:Y:S01]  /*8270*/  FFMA R28, R28, UR14, -R3.reuse ;  /* 0x0000000e1c1c7c23 */ /* 0x100fe20008000803 */
[----:B------:R-:W-:Y:S01]  /*8280*/  FSETP.GEU.AND P2, PT, R10, -126, PT ;  /* 0xc2fc00000a00780b */ /* 0x000fe20003f4e000 */
[--C-:B------:R-:W-:Y:S01]  /*8290*/  FFMA R29, R29, UR14, -R3.reuse ;  /* 0x0000000e1d1d7c23 */ /* 0x100fe20008000803 */
[C---:B------:R-:W-:Y:S01]  /*82a0*/  FADD R6, -R2.reuse, R6 ;  /* 0x0000000602067221 */ /* 0x040fe20000000100 */
[----:B------:R-:W-:Y:S01]  /*82b0*/  FMUL R2, R2, UR14 ;  /* 0x0000000e02027c20 */ /* 0x000fe20008400000 */
[----:B------:R-:W-:Y:S01]  /*82c0*/  FSETP.GEU.AND P3, PT, R24, -126, PT ;  /* 0xc2fc00001800780b */ /* 0x000fe20003f6e000 */
[--C-:B------:R-:W-:Y:S01]  /*82d0*/  FFMA R32, R32, UR14, -R3.reuse ;  /* 0x0000000e20207c23 */ /* 0x100fe20008000803 */
[----:B------:R-:W-:Y:S01]  /*82e0*/  FMUL R6, R6, UR14 ;  /* 0x0000000e06067c20 */ /* 0x000fe20008400000 */
[--C-:B------:R-:W-:Y:S01]  /*82f0*/  FFMA R7, R26, UR14, -R2.reuse ;  /* 0x0000000e1a077c23 */ /* 0x100fe20008000802 */
[--C-:B------:R-:W-:Y:S01]  /*8300*/  FFMA R27, R27, UR14, -R2.reuse ;  /* 0x0000000e1b1b7c23 */ /* 0x100fe20008000802 */
[--C-:B------:R-:W-:Y:S01]  /*8310*/  FFMA R30, R30, UR14, -R2.reuse ;  /* 0x0000000e1e1e7c23 */ /* 0x100fe20008000802 */
[--C-:B------:R-:W-:Y:S01]  /*8320*/  FFMA R31, R31, UR14, -R2.reuse ;  /* 0x0000000e1f1f7c23 */ /* 0x100fe20008000802 */
[----:B------:R-:W-:Y:S01]  /*8330*/  FSETP.GEU.AND P4, PT, R6, -126, PT ;  /* 0xc2fc00000600780b */ /* 0x000fe20003f8e000 */
[--C-:B------:R-:W-:Y:S01]  /*8340*/  FFMA R33, R33, UR14, -R3.reuse ;  /* 0x0000000e21217c23 */ /* 0x100fe20008000803 */
[----:B------:R-:W-:Y:S01]  /*8350*/  FSETP.GEU.AND P6, PT, R7, -126, PT ;  /* 0xc2fc00000700780b */ /* 0x000fe20003fce000 */
[----:B------:R-:W-:Y:S01]  /*8360*/  @!P2 FMUL R10, R10, 0.5 ;  /* 0x3f0000000a0aa820 */ /* 0x000fe20000400000 */
[----:B------:R-:W-:Y:S01]  /*8370*/  FSETP.GEU.AND P5, PT, R27, -126, PT ;  /* 0xc2fc00001b00780b */ /* 0x000fe20003fae000 */
[--C-:B------:R-:W-:Y:S01]  /*8380*/  FFMA R34, R34, UR14, -R2.reuse ;  /* 0x0000000e22227c23 */ /* 0x100fe20008000802 */
[----:B------:R-:W-:Y:S01]  /*8390*/  @!P3 FMUL R24, R24, 0.5 ;  /* 0x3f0000001818b820 */ /* 0x000fe20000400000 */
[----:B------:R1:W2:Y:S01]  /*83a0*/  MUFU.EX2 R9, R10 ;  /* 0x0000000a00097308 */ /* 0x0002a20000000800 */
[--C-:B------:R-:W-:Y:S01]  /*83b0*/  FFMA R35, R35, UR14, -R2.reuse ;  /* 0x0000000e23237c23 */ /* 0x100fe20008000802 */
[--C-:B------:R-:W-:Y:S01]  /*83c0*/  FFMA R36, R36, UR14, -R3.reuse ;  /* 0x0000000e24247c23 */ /* 0x100fe20008000803 */
[--C-:B------:R-:W-:Y:S01]  /*83d0*/  FFMA R37, R37, UR14, -R3.reuse ;  /* 0x0000000e25257c23 */ /* 0x100fe20008000803 */
[--C-:B------:R-:W-:Y:S01]  /*83e0*/  FFMA R38, R38, UR14, -R2.reuse ;  /* 0x0000000e26267c23 */ /* 0x100fe20008000802 */
[--C-:B------:R-:W-:Y:S01]  /*83f0*/  FFMA R39, R39, UR14, -R2.reuse ;  /* 0x0000000e27277c23 */ /* 0x100fe20008000802 */
[----:B------:R-:W-:Y:S01]  /*8400*/  @!P4 FMUL R6, R6, 0.5 ;  /* 0x3f0000000606c820 */ /* 0x000fe20000400000 */
[--C-:B------:R-:W-:Y:S01]  /*8410*/  FFMA R40, R40, UR14, -R3.reuse ;  /* 0x0000000e28287c23 */ /* 0x100fe20008000803 */
[----:B------:R-:W-:Y:S01]  /*8420*/  @!P6 FMUL R7, R7, 0.5 ;  /* 0x3f0000000707e820 */ /* 0x000fe20000400000 */
[----:B------:R-:W3:Y:S01]  /*8430*/  MUFU.EX2 R24, R24 ;  /* 0x0000001800187308 */ /* 0x000ee20000000800 */
[----:B------:R-:W-:Y:S01]  /*8440*/  @!P5 FMUL R27, R27, 0.5 ;  /* 0x3f0000001b1bd820 */ /* 0x000fe20000400000 */
[--C-:B-1----:R-:W-:Y:S01]  /*8450*/  FFMA R10, R45, UR14, -R3.reuse ;  /* 0x0000000e2d0a7c23 */ /* 0x102fe20008000803 */
[----:B------:R-:W-:Y:S01]  /*8460*/  MOV R21, 0x40000040 ;  /* 0x4000004000157802 */ /* 0x000fe20000000f00 */
[--C-:B------:R-:W-:Y:S01]  /*8470*/  FFMA R22, R58, UR14, -R2.reuse ;  /* 0x0000000e3a167c23 */ /* 0x100fe20008000802 */
[--C-:B------:R-:W-:Y:S01]  /*8480*/  FFMA R23, R59, UR14, -R2.reuse ;  /* 0x0000000e3b177c23 */ /* 0x100fe20008000802 */
[--C-:B------:R-:W-:Y:S01]  /*8490*/  FFMA R45, R79, UR14, -R2.reuse ;  /* 0x0000000e4f2d7c23 */ /* 0x100fe20008000802 */
[--C-:B------:R-:W-:Y:S01]  /*84a0*/  FFMA R58, R89, UR14, -R3.reuse ;  /* 0x0000000e593a7c23 */ /* 0x100fe20008000803 */
[----:B------:R-:W1:Y:S01]  /*84b0*/  MUFU.EX2 R6, R6 ;  /* 0x0000000600067308 */ /* 0x000e620000000800 */
[----:B--2---:R-:W-:Y:S01]  /*84c0*/  @!P2 FMUL R9, R9, R9 ;  /* 0x000000090909a220 */ /* 0x004fe20000400000 */
[----:B------:R-:W-:Y:S01]  /*84d0*/  FSETP.GEU.AND P2, PT, R30, -126, PT ;  /* 0xc2fc00001e00780b */ /* 0x000fe20003f4e000 */
[--C-:B------:R-:W-:Y:S01]  /*84e0*/  FFMA R79, R110, UR14, -R2.reuse ;  /* 0x0000000e6e4f7c23 */ /* 0x100fe20008000802 */
[----:B------:R-:W-:Y:S01]  /*84f0*/  FFMA R110, R141, UR14, -R3 ;  /* 0x0000000e8d6e7c23 */ /* 0x000fe20008000803 */
[-C--:B------:R-:W-:Y:S01]  /*8500*/  FMUL R152, R152, R9.reuse ;  /* 0x0000000998987220 */ /* 0x080fe20000400000 */
[-C--:B------:R-:W-:Y:S01]  /*8510*/  FMUL R153, R153, R9.reuse ;  /* 0x0000000999997220 */ /* 0x080fe20000400000 */
[-C--:B------:R-:W-:Y:S01]  /*8520*/  FMUL R156, R156, R9.reuse ;  /* 0x000000099c9c7220 */ /* 0x080fe20000400000 */
[----:B------:R-:W2:Y:S01]  /*8530*/  MUFU.EX2 R7, R7 ;  /* 0x0000000700077308 */ /* 0x000ea20000000800 */
[----:B---3--:R-:W-:Y:S01]  /*8540*/  @!P3 FMUL R24, R24, R24 ;  /* 0x000000181818b220 */ /* 0x008fe20000400000 */
[----:B------:R-:W-:Y:S01]  /*8550*/  FSETP.GEU.AND P3, PT, R29, -126, PT ;  /* 0xc2fc00001d00780b */ /* 0x000fe20003f6e000 */
[-C--:B------:R-:W-:Y:S01]  /*8560*/  FMUL R157, R157, R9.reuse ;  /* 0x000000099d9d7220 */ /* 0x080fe20000400000 */
[-C--:B------:R-:W-:Y:S01]  /*8570*/  FMUL R160, R160, R9.reuse ;  /* 0x00000009a0a07220 */ /* 0x080fe20000400000 */
[-C--:B------:R-:W-:Y:S01]  /*8580*/  FMUL R161, R161, R9.reuse ;  /* 0x00000009a1a17220 */ /* 0x080fe20000400000 */
[-C--:B------:R-:W-:Y:S01]  /*8590*/  FMUL R164, R164, R9.reuse ;  /* 0x00000009a4a47220 */ /* 0x080fe20000400000 */
[----:B------:R-:W-:Y:S01]  /*85a0*/  @!P2 FMUL R30, R30, 0.5 ;  /* 0x3f0000001e1ea820 */ /* 0x000fe20000400000 */
[----:B------:R-:W3:Y:S01]  /*85b0*/  MUFU.EX2 R14, R27 ;  /* 0x0000001b000e7308 */ /* 0x000ee20000000800 */
[----:B-1----:R-:W-:Y:S01]  /*85c0*/  @!P4 FMUL R6, R6, R6 ;  /* 0x000000060606c220 */ /* 0x002fe20000400000 */
[----:B------:R-:W-:Y:S01]  /*85d0*/  FSETP.GEU.AND P4, PT, R31, -126, PT ;  /* 0xc2fc00001f00780b */ /* 0x000fe20003f8e000 */
[-C--:B------:R-:W-:Y:S01]  /*85e0*/  FMUL R165, R165, R9.reuse ;  /* 0x00000009a5a57220 */ /* 0x080fe20000400000 */
[-C--:B------:R-:W-:Y:S01]  /*85f0*/  FMUL R168, R168, R9.reuse ;  /* 0x00000009a8a87220 */ /* 0x080fe20000400000 */
[-C--:B------:R-:W-:Y:S01]  /*8600*/  FMUL R169, R169, R9.reuse ;  /* 0x00000009a9a97220 */ /* 0x080fe20000400000 */
[----:B------:R-:W-:Y:S01]  /*8610*/  FMUL R172, R172, R9 ;  /* 0x00000009acac7220 */ /* 0x000fe20000400000 */
[----:B------:R-:W-:Y:S01]  /*8620*/  @!P3 FMUL R29, R29, 0.5 ;  /* 0x3f0000001d1db820 */ /* 0x000fe20000400000 */
[----:B------:R-:W1:Y:S01]  /*8630*/  MUFU.EX2 R17, R30 ;  /* 0x0000001e00117308 */ /* 0x000e620000000800 */
[----:B--2---:R-:W-:Y:S01]  /*8640*/  @!P6 FMUL R7, R7, R7 ;  /* 0x000000070707e220 */ /* 0x004fe20000400000 */
[----:B------:R-:W-:Y:S01]  /*8650*/  FSETP.GEU.AND P6, PT, R25, -126, PT ;  /* 0xc2fc00001900780b */ /* 0x000fe20003fce000 */
[-C--:B------:R-:W-:Y:S01]  /*8660*/  FMUL R173, R173, R9.reuse ;  /* 0x00000009adad7220 */ /* 0x080fe20000400000 */
[-C--:B------:R-:W-:Y:S01]  /*8670*/  FMUL R176, R176, R9.reuse ;  /* 0x00000009b0b07220 */ /* 0x080fe20000400000 */
[-C--:B------:R-:W-:Y:S01]  /*8680*/  FMUL R177, R177, R9.reuse ;  /* 0x00000009b1b17220 */ /* 0x080fe20000400000 */
[-C--:B------:R-:W-:Y:S01]  /*8690*/  FMUL R180, R180, R9.reuse ;  /* 0x00000009b4b47220 */ /* 0x080fe20000400000 */
[----:B------:R-:W-:Y:S01]  /*86a0*/  @!P4 FMUL R31, R31, 0.5 ;  /* 0x3f0000001f1fc820 */ /* 0x000fe20000400000 */
[----:B------:R-:W2:Y:S01]  /*86b0*/  MUFU.EX2 R18, R29 ;  /* 0x0000001d00127308 */ /* 0x000ea20000000800 */
[----:B---3--:R-:W-:Y:S01]  /*86c0*/  @!P5 FMUL R14, R14, R14 ;  /* 0x0000000e0e0ed220 */ /* 0x008fe20000400000 */
[----:B------:R-:W-:Y:S01]  /*86d0*/  FSETP.GEU.AND P5, PT, R28, -126, PT ;  /* 0xc2fc00001c00780b */ /* 0x000fe20003fae000 */
[-C--:B------:R-:W-:Y:S01]  /*86e0*/  FMUL R181, R181, R9.reuse ;  /* 0x00000009b5b57220 */ /* 0x080fe20000400000 */
[-C--:B------:R-:W-:Y:S01]  /*86f0*/  FMUL R184, R184, R9.reuse ;  /* 0x00000009b8b87220 */ /* 0x080fe20000400000 */
[-C--:B------:R-:W-:Y:S01]  /*8700*/  FMUL R185, R185, R9.reuse ;  /* 0x00000009b9b97220 */ /* 0x080fe20000400000 */
[----:B------:R-:W-:Y:S01]  /*8710*/  FMUL R188, R188, R9 ;  /* 0x00000009bcbc7220 */ /* 0x000fe20000400000 */
[----:B------:R-:W-:Y:S01]  /*8720*/  @!P6 FMUL R25, R25, 0.5 ;  /* 0x3f0000001919e820 */ /* 0x000fe20000400000 */
[----:B------:R-:W3:Y:S01]  /*8730*/  MUFU.EX2 R19, R31 ;  /* 0x0000001f00137308 */ /* 0x000ee20000000800 */
[----:B-1----:R-:W-:Y:S01]  /*8740*/  @!P2 FMUL R17, R17, R17 ;  /* 0x000000111111a220 */ /* 0x002fe20000400000 */
[-C--:B------:R-:W-:Y:S01]  /*8750*/  FMUL R189, R189, R9.reuse ;  /* 0x00000009bdbd7220 */ /* 0x080fe20000400000 */
[-C--:B------:R-:W-:Y:S01]  /*8760*/  FMUL R192, R192, R9.reuse ;  /* 0x00000009c0c07220 */ /* 0x080fe20000400000 */
[-C--:B------:R-:W-:Y:S01]  /*8770*/  FMUL R193, R193, R9.reuse ;  /* 0x00000009c1c17220 */ /* 0x080fe20000400000 */
[-C--:B------:R-:W-:Y:S01]  /*8780*/  FMUL R196, R196, R9.reuse ;  /* 0x00000009c4c47220 */ /* 0x080fe20000400000 */
[-C--:B------:R-:W-:Y:S01]  /*8790*/  FMUL R197, R197, R9.reuse ;  /* 0x00000009c5c57220 */ /* 0x080fe20000400000 */
[----:B------:R-:W-:Y:S01]  /*87a0*/  @!P5 FMUL R28, R28, 0.5 ;  /* 0x3f0000001c1cd820 */ /* 0x000fe20000400000 */
[----:B------:R-:W1:Y:S01]  /*87b0*/  MUFU.EX2 R15, R25 ;  /* 0x00000019000f7308 */ /* 0x000e620000000800 */
[----:B--2---:R-:W-:Y:S01]  /*87c0*/  @!P3 FMUL R18, R18, R18 ;  /* 0x000000121212b220 */ /* 0x004fe20000400000 */
[-C--:B------:R-:W-:Y:S01]  /*87d0*/  FMUL R200, R200, R9.reuse ;  /* 0x00000009c8c87220 */ /* 0x080fe20000400000 */
[-C--:B------:R-:W-:Y:S01]  /*87e0*/  FMUL R201, R201, R9.reuse ;  /* 0x00000009c9c97220 */ /* 0x080fe20000400000 */
[-C--:B------:R-:W-:Y:S01]  /*87f0*/  FMUL R204, R204, R9.reuse ;  /* 0x00000009cccc7220 */ /* 0x080fe20000400000 */
[-C--:B------:R-:W-:Y:S01]  /*8800*/  FMUL R205, R205, R9.reuse ;  /* 0x00000009cdcd7220 */ /* 0x080fe20000400000 */
[-C--:B------:R-:W-:Y:S01]  /*8810*/  FMUL R208, R208, R9.reuse ;  /* 0x00000009d0d07220 */ /* 0x080fe20000400000 */
[----:B------:R-:W-:Y:S01]  /*8820*/  FMUL R209, R209, R9 ;  /* 0x00000009d1d17220 */ /* 0x000fe20000400000 */
[----:B------:R-:W2:Y:S01]  /*8830*/  MUFU.EX2 R16, R28 ;  /* 0x0000001c00107308 */ /* 0x000ea20000000800 */
[----:B---3--:R-:W-:Y:S01]  /*8840*/  @!P4 FMUL R19, R19, R19 ;  /* 0x000000131313c220 */ /* 0x008fe20000400000 */
[-C--:B------:R-:W-:Y:S01]  /*8850*/  FMUL R212, R212, R9.reuse ;  /* 0x00000009d4d47220 */ /* 0x080fe20000400000 */
[-C--:B------:R-:W-:Y:S01]  /*8860*/  FMUL R213, R213, R9.reuse ;  /* 0x00000009d5d57220 */ /* 0x080fe20000400000 */
[-C--:B------:R-:W-:Y:S01]  /*8870*/  FMUL R216, R216, R9.reuse ;  /* 0x00000009d8d87220 */ /* 0x080fe20000400000 */
[-C--:B------:R-:W-:Y:S01]  /*8880*/  FMUL R217, R217, R9.reuse ;  /* 0x00000009d9d97220 */ /* 0x080fe20000400000 */
[-C--:B------:R-:W-:Y:S01]  /*8890*/  FMUL R220, R220, R9.reuse ;  /* 0x00000009dcdc7220 */ /* 0x080fe20000400000 */
[-C--:B------:R-:W-:Y:S01]  /*88a0*/  FMUL R221, R221, R9.reuse ;  /* 0x00000009dddd7220 */ /* 0x080fe20000400000 */
[----:B------:R-:W-:Y:S01]  /*88b0*/  FMUL R224, R224, R9 ;  /* 0x00000009e0e07220 */ /* 0x000fe20000400000 */
[----:B-1----:R-:W-:Y:S01]  /*88c0*/  @!P6 FMUL R15, R15, R15 ;  /* 0x0000000f0f0fe220 */ /* 0x002fe20000400000 */
[-C--:B------:R-:W-:Y:S01]  /*88d0*/  FMUL R225, R225, R9.reuse ;  /* 0x00000009e1e17220 */ /* 0x080fe20000400000 */
[-C--:B------:R-:W-:Y:S01]  /*88e0*/  FMUL R228, R228, R9.reuse ;  /* 0x00000009e4e47220 */ /* 0x080fe20000400000 */
[-C--:B------:R-:W-:Y:S01]  /*88f0*/  FMUL R229, R229, R9.reuse ;  /* 0x00000009e5e57220 */ /* 0x080fe20000400000 */
[-C--:B------:R-:W-:Y:S01]  /*8900*/  FMUL R232, R232, R9.reuse ;  /* 0x00000009e8e87220 */ /* 0x080fe20000400000 */
[-C--:B------:R-:W-:Y:S01]  /*8910*/  FMUL R233, R233, R9.reuse ;  /* 0x00000009e9e97220 */ /* 0x080fe20000400000 */
[-C--:B------:R-:W-:Y:S01]  /*8920*/  FMUL R236, R236, R9.reuse ;  /* 0x00000009ecec7220 */ /* 0x080fe20000400000 */
[-C--:B------:R-:W-:Y:S01]  /*8930*/  FMUL R237, R237, R9.reuse ;  /* 0x00000009eded7220 */ /* 0x080fe20000400000 */
[----:B--2---:R-:W-:Y:S01]  /*8940*/  @!P5 FMUL R16, R16, R16 ;  /* 0x000000101010d220 */ /* 0x004fe20000400000 */
[-C--:B------:R-:W-:Y:S01]  /*8950*/  FMUL R240, R240, R9.reuse ;  /* 0x00000009f0f07220 */ /* 0x080fe20000400000 */
[-C--:B------:R-:W-:Y:S01]  /*8960*/  FMUL R241, R241, R9.reuse ;  /* 0x00000009f1f17220 */ /* 0x080fe20000400000 */
[-C--:B------:R-:W-:Y:S01]  /*8970*/  FMUL R244, R244, R9.reuse ;  /* 0x00000009f4f47220 */ /* 0x080fe20000400000 */
[----:B------:R-:W-:Y:S01]  /*8980*/  FMUL R245, R245, R9 ;  /* 0x00000009f5f57220 */ /* 0x000fe20000400000 */
[-C--:B------:R-:W-:Y:S01]  /*8990*/  FMUL R154, R154, R6.reuse ;  /* 0x000000069a9a7220 */ /* 0x080fe20000400000 */
        /* <DEDUP_REMOVED lines=46> */
[----:B------:R-:W-:Y:S01]  /*8c80*/  FMUL R247, R247, R6 ;  /* 0x00000006f7f77220 */ /* 0x000fe20000400000 */
[----:B------:R-:W-:Y:S01]  /*8c90*/  F2FP.F16.F32.PACK_AB R25, R14, R7 ;  /* 0x000000070e19723e */ /* 0x000fe200000000ff */
[----:B------:R-:W-:Y:S01]  /*8ca0*/  FFMA R4, R6, R4, R7 ;  /* 0x0000000406047223 */ /* 0x000fe20000000007 */
[----:B------:R-:W-:Y:S01]  /*8cb0*/  F2FP.F16.F32.PACK_AB R27, R19, R17 ;  /* 0x00000011131b723e */ /* 0x000fe200000000ff */
[--C-:B------:R-:W-:Y:S01]  /*8cc0*/  FFMA R6, R43, UR14, -R2.reuse ;  /* 0x0000000e2b067c23 */ /* 0x100fe20008000802 */
[----:B------:R-:W-:Y:S01]  /*8cd0*/  F2FP.F16.F32.PACK_AB R26, R18, R16 ;  /* 0x00000010121a723e */ /* 0x000fe200000000ff */
[--C-:B------:R-:W-:Y:S01]  /*8ce0*/  FFMA R7, R44, UR14, -R3.reuse ;  /* 0x0000000e2c077c23 */ /* 0x100fe20008000803 */
[----:B------:R-:W-:Y:S01]  /*8cf0*/  FSETP.GEU.AND P3, PT, R32, -126, PT ;  /* 0xc2fc00002000780b */ /* 0x000fe20003f6e000 */
        /* <DEDUP_REMOVED lines=9> */
[--C-:B------:R-:W-:Y:S01]  /*8d90*/  FFMA R60, R91, UR14, -R2.reuse ;  /* 0x0000000e5b3c7c23 */ /* 0x100fe20008000802 */
[----:B------:R-:W-:Y:S01]  /*8da0*/  FFMA R75, R106, UR14, -R2 ;  /* 0x0000000e6a4b7c23 */ /* 0x000fe20008000802 */
[----:B------:R-:W-:Y:S01]  /*8db0*/  FFMA R106, R137, UR14, -R3 ;  /* 0x0000000e896a7c23 */ /* 0x000fe20008000803 */
[----:B------:R-:W-:-:S02]  /*8dc0*/  @!P3 FMUL R32, R32, 0.5 ;  /* 0x3f0000002020b820 */ /* 0x000fc40000400000 */
[----:B------:R-:W-:Y:S02]  /*8dd0*/  @!P6 FMUL R33, R33, 0.5 ;  /* 0x3f0000002121e820 */ /* 0x000fe40000400000 */
[----:B------:R1:W2:Y:S01]  /*8de0*/  MUFU.EX2 R20, R32 ;  /* 0x0000002000147308 */ /* 0x0002a20000000800 */
[----:B------:R-:W-:Y:S01]  /*8df0*/  @!P5 FMUL R34, R34, 0.5 ;  /* 0x3f0000002222d820 */ /* 0x000fe20000400000 */
[----:B------:R-:W-:Y:S02]  /*8e00*/  @!P2 FMUL R35, R35, 0.5 ;  /* 0x3f0000002323a820 */ /* 0x000fe40000400000 */
[----:B------:R-:W-:-:S04]  /*8e10*/  @!P4 FMUL R36, R36, 0.5 ;  /* 0x3f0000002424c820 */ /* 0x000fc80000400000 */
[----:B------:R-:W3:Y:S01]  /*8e20*/  MUFU.EX2 R11, R33 ;  /* 0x00000021000b7308 */ /* 0x000ee20000000800 */
[----:B-1----:R-:W-:Y:S01]  /*8e30*/  MOV R32, R19 ;  /* 0x0000001300207202 */ /* 0x002fe20000000f00 */
[--C-:B------:R-:W-:Y:S01]  /*8e40*/  FFMA R19, R55, UR14, -R2.reuse ;  /* 0x0000000e37137c23 */ /* 0x100fe20008000802 */
[----:B------:R-:W-:-:S05]  /*8e50*/  FFMA R55, R86, UR14, -R2 ;  /* 0x0000000e56377c23 */ /* 0x000fca0008000802 */
[----:B------:R2:W1:Y:S08]  /*8e60*/  MUFU.EX2 R33, R34 ;  /* 0x0000002200217308 */ /* 0x0004700000000800 */
[----:B------:R5:W5:Y:S01]  /*8e70*/  MUFU.EX2 R252, R35 ;  /* 0x0000002300fc7308 */ /* 0x000b620000000800 */
[----:B--2---:R-:W-:Y:S01]  /*8e80*/  MOV R34, R20 ;  /* 0x0000001400227202 */ /* 0x004fe20000000f00 */
[----:B---3--:R-:W-:Y:S01]  /*8e90*/  @!P6 FMUL R11, R11, R11 ;  /* 0x0000000b0b0be220 */ /* 0x008fe20000400000 */
[----:B------:R-:W-:-:S03]  /*8ea0*/  FSETP.GEU.AND P6, PT, R38, -126, PT ;  /* 0xc2fc00002600780b */ /* 0x000fc60003fce000 */
[----:B------:R-:W-:Y:S01]  /*8eb0*/  @!P3 FMUL R34, R34, R34 ;  /* 0x000000222222b220 */ /* 0x000fe20000400000 */
[----:B------:R-:W-:Y:S01]  /*8ec0*/  FSETP.GEU.AND P3, PT, R37, -126, PT ;  /* 0xc2fc00002500780b */ /* 0x000fe20003f6e000 */
[----:B------:R2:W3:Y:S01]  /*8ed0*/  MUFU.EX2 R251, R36 ;  /* 0x0000002400fb7308 */ /* 0x0004e20000000800 */
[----:B-1----:R-:W-:Y:S01]  /*8ee0*/  @!P5 FMUL R33, R33, R33 ;  /* 0x000000212121d220 */ /* 0x002fe20000400000 */
[----:B------:R-:W-:Y:S02]  /*8ef0*/  FSETP.GEU.AND P5, PT, R39, -126, PT ;  /* 0xc2fc00002700780b */ /* 0x000fe40003fae000 */
[----:B------:R-:W-:Y:S02]  /*8f00*/  MOV R43, R11 ;  /* 0x0000000b002b7202 */ /* 0x000fe40000000f00 */
[----:B-----5:R-:W-:Y:S01]  /*8f10*/  MOV R35, R18 ;  /* 0x0000001200237202 */ /* 0x020fe20000000f00 */
[--C-:B------:R-:W-:Y:S01]  /*8f20*/  FFMA R18, R53, UR14, -R3.reuse ;  /* 0x0000000e35127c23 */ /* 0x100fe20008000803 */
[----:B------:R-:W-:Y:S01]  /*8f30*/  @!P6 FMUL R38, R38, 0.5 ;  /* 0x3f0000002626e820 */ /* 0x000fe20000400000 */
[----:B------:R-:W-:Y:S01]  /*8f40*/  @!P2 FMUL R252, R252, R252 ;  /* 0x000000fcfcfca220 */ /* 0x000fe20000400000 */
[----:B------:R-:W-:Y:S01]  /*8f50*/  FSETP.GEU.AND P2, PT, R6, -126, PT ;  /* 0xc2fc00000600780b */ /* 0x000fe20003f4e000 */
[--C-:B------:R-:W-:Y:S01]  /*8f60*/  FFMA R53, R84, UR14, -R3.reuse ;  /* 0x0000000e54357c23 */ /* 0x100fe20008000803 */
[----:B------:R-:W-:Y:S01]  /*8f70*/  @!P3 FMUL R37, R37, 0.5 ;  /* 0x3f0000002525b820 */ /* 0x000fe20000400000 */
[----:B------:R1:W5:Y:S01]  /*8f80*/  MUFU.EX2 R249, R38 ;  /* 0x0000002600f97308 */ /* 0x0003620000000800 */
[----:B--2---:R-:W-:Y:S01]  /*8f90*/  MOV R36, R17 ;  /* 0x0000001100247202 */ /* 0x004fe20000000f00 */
[----:B------:R-:W-:Y:S01]  /*8fa0*/  @!P5 FMUL R39, R39, 0.5 ;  /* 0x3f0000002727d820 */ /* 0x000fe20000400000 */
[--C-:B------:R-:W-:Y:S01]  /*8fb0*/  FFMA R17, R54, UR14, -R2.reuse ;  /* 0x0000000e36117c23 */ /* 0x100fe20008000802 */
[----:B---3--:R-:W-:Y:S01]  /*8fc0*/  @!P4 FMUL R251, R251, R251 ;  /* 0x000000fbfbfbc220 */ /* 0x008fe20000400000 */
[----:B------:R-:W-:Y:S01]  /*8fd0*/  FSETP.GEU.AND P4, PT, R7, -126, PT ;  /* 0xc2fc00000700780b */ /* 0x000fe20003f8e000 */
[--C-:B------:R-:W-:Y:S01]  /*8fe0*/  FFMA R54, R85, UR14, -R3.reuse ;  /* 0x0000000e55367c23 */ /* 0x100fe20008000803 */
[----:B------:R-:W-:Y:S01]  /*8ff0*/  MOV R63, R43 ;  /* 0x0000002b003f7202 */ /* 0x000fe20000000f00 */
[----:B------:R2:W3:Y:S01]  /*9000*/  MUFU.EX2 R250, R37 ;  /* 0x0000002500fa7308 */ /* 0x0004e20000000800 */
[----:B-1----:R-:W-:Y:S01]  /*9010*/  MOV R38, R16 ;  /* 0x0000001000267202 */ /* 0x002fe20000000f00 */
[----:B------:R-:W-:Y:S01]  /*9020*/  @!P2 FMUL R6, R6, 0.5 ;  /* 0x3f0000000606a820 */ /* 0x000fe20000400000 */
[----:B------:R-:W-:Y:S01]  /*9030*/  FFMA R16, R52, UR14, -R3 ;  /* 0x0000000e34107c23 */ /* 0x000fe20008000803 */
[----:B------:R-:W-:Y:S01]  /*9040*/  FFMA R52, R83, UR14, -R2 ;  /* 0x0000000e53347c23 */ /* 0x000fe20008000802 */
[----:B------:R-:W-:-:S02]  /*9050*/  MOV R43, R38 ;  /* 0x00000026002b7202 */ /* 0x000fc40000000f00 */
[----:B------:R-:W-:Y:S01]  /*9060*/  MOV R83, R63 ;  /* 0x0000003f00537202 */ /* 0x000fe20000000f00 */
[----:B------:R-:W1:Y:S01]  /*9070*/  MUFU.EX2 R248, R39 ;  /* 0x0000002700f87308 */ /* 0x000e620000000800 */
[----:B--2---:R-:W-:Y:S01]  /*9080*/  MOV R37, R4 ;  /* 0x0000000400257202 */ /* 0x004fe20000000f00 */
[----:B-----5:R-:W-:Y:S01]  /*9090*/  @!P6 FMUL R249, R249, R249 ;  /* 0x000000f9f9f9e220 */ /* 0x020fe20000400000 */
[----:B------:R-:W-:Y:S01]  /*90a0*/  @!P4 FMUL R7, R7, 0.5 ;  /* 0x3f0000000707c820 */ /* 0x000fe20000400000 */
[----:B------:R-:W-:Y:S01]  /*90b0*/  FFMA R63, R94, UR14, -R2 ;  /* 0x0000000e5e3f7c23 */ /* 0x000fe20008000802 */
[----:B------:R-:W-:Y:S01]  /*90c0*/  MOV R38, R37 ;  /* 0x0000002500267202 */ /* 0x000fe20000000f00 */
[----:B------:R-:W-:Y:S01]  /*90d0*/  FFMA R94, R125, UR14, -R3 ;  /* 0x0000000e7d5e7c23 */ /* 0x000fe20008000803 */
[----:B------:R-:W-:Y:S01]  /*90e0*/  MOV R37, R36 ;  /* 0x0000002400257202 */ /* 0x000fe20000000f00 */
[----:B------:R-:W2:Y:S01]  /*90f0*/  MUFU.EX2 R6, R6 ;  /* 0x0000000600067308 */ /* 0x000ea20000000800 */
[----:B---3--:R-:W-:Y:S01]  /*9100*/  @!P3 FMUL R250, R250, R250 ;  /* 0x000000fafafab220 */ /* 0x008fe20000400000 */
[----:B------:R-:W-:-:S02]  /*9110*/  FSETP.GEU.AND P3, PT, R40, -126, PT ;  /* 0xc2fc00002800780b */ /* 0x000fc40003f6e000 */
[----:B------:R-:W-:Y:S02]  /*9120*/  MOV R36, R35 ;  /* 0x0000002300247202 */ /* 0x000fe40000000f00 */
[----:B------:R-:W-:Y:S01]  /*9130*/  MOV R35, R32 ;  /* 0x0000002000237202 */ /* 0x000fe20000000f00 */
[----:B------:R-:W-:Y:S01]  /*9140*/  FFMA R32, R64, UR14, -R3 ;  /* 0x0000000e40207c23 */ /* 0x000fe20008000803 */
[----:B------:R-:W3:Y:S01]  /*9150*/  MUFU.EX2 R7, R7 ;  /* 0x0000000700077308 */ /* 0x000ee20000000800 */
[----:B-1----:R-:W-:Y:S01]  /*9160*/  @!P5 FMUL R248, R248, R248 ;  /* 0x000000f8f8f8d220 */ /* 0x002fe20000400000 */
[----:B------:R-:W-:-:S04]  /*9170*/  MOV R64, R33 ;  /* 0x0000002100407202 */ /* 0x000fc80000000f00 */
[----:B------:R-:W-:Y:S01]  /*9180*/  MOV R84, R64 ;  /* 0x0000004000547202 */ /* 0x000fe20000000f00 */
[----:B------:R-:W-:Y:S01]  /*9190*/  @!P3 FMUL R40, R40, 0.5 ;  /* 0x3f0000002828b820 */ /* 0x000fe20000400000 */
[----:B------:R-:W-:Y:S01]  /*91a0*/  FFMA R64, R95, UR14, -R2 ;  /* 0x0000000e5f407c23 */ /* 0x000fe20008000802 */
[----:B--2---:R-:W-:Y:S01]  /*91b0*/  @!P2 FMUL R6, R6, R6 ;  /* 0x000000060606a220 */ /* 0x004fe20000400000 */
[----:B----4-:R-:W-:Y:S02]  /*91c0*/  IMAD R8, R12, 0x1800, R8 ;  /* 0x000018000c087824 */ /* 0x010fe400078e0208 */
[----:B------:R-:W-:Y:S01]  /*91d0*/  FFMA R12, R9, R5, R24 ;  /* 0x00000005090c7223 */ /* 0x000fe20000000018 */
[----:B------:R-:W-:Y:S01]  /*91e0*/  F2FP.F16.F32.PACK_AB R24, R15, R24 ;  /* 0x000000180f18723e */ /* 0x000fe200000000ff */
[----:B------:R-:W1:Y:S01]  /*91f0*/  MUFU.EX2 R40, R40 ;  /* 0x0000002800287308 */ /* 0x000e620000000800 */
[----:B------:R-:W-:Y:S01]  /*9200*/  MOV R5, 0x40000040 ;  /* 0x4000004000057802 */ /* 0x000fe20000000f00 */
[--C-:B------:R-:W-:Y:S01]  /*9210*/  FFMA R9, R46, UR14, -R2.reuse ;  /* 0x0000000e2e097c23 */ /* 0x100fe20008000802 */
[C---:B------:R-:W-:Y:S01]  /*9220*/  R2UR UR6, R8.reuse ;  /* 0x00000000080672ca */ /* 0x040fe200000e0000 */
[----:B------:R-:W-:Y:S01]  /*9230*/  WARPGROUP.ARRIVE ;  /* 0x00000000000079c5 */ /* 0x000fe20000000000 */
[----:B------:R-:W-:Y:S01]  /*9240*/  IADD3 R4, R8, 0x80, RZ ;  /* 0x0000008008047810 */ /* 0x000fe20007ffe0ff */
[----:B---3--:R-:W-:Y:S01]  /*9250*/  @!P4 FMUL R7, R7, R7 ;  /* 0x000000070707c220 */ /* 0x008fe20000400000 */
[----:B------:R-:W-:Y:S01]  /*9260*/  MOV R39, R12 ;  /* 0x0000000c00277202 */ /* 0x000fe20000000f00 */
[--C-:B------:R-:W-:Y:S01]  /*9270*/  FFMA R46, R76, UR14, -R3.reuse ;  /* 0x0000000e4c2e7c23 */ /* 0x100fe20008000803 */
[----:B------:R-:W-:Y:S01]  /*9280*/  IADD3 R12, R8, 0x100, RZ ;  /* 0x00000100080c7810 */ /* 0x000fe20007ffe0ff */
[--C-:B------:R-:W-:Y:S01]  /*9290*/  FFMA R76, R107, UR14, -R2.reuse ;  /* 0x0000000e6b4c7c23 */ /* 0x100fe20008000802 */
[----:B------:R-:W-:Y:S01]  /*92a0*/  FSETP.GEU.AND P4, PT, R16, -126, PT ;  /* 0xc2fc00001000780b */ /* 0x000fe20003f8e000 */
[--C-:B------:R-:W-:Y:S01]  /*92b0*/  FFMA R95, R126, UR14, -R2.reuse ;  /* 0x0000000e7e5f7c23 */ /* 0x100fe20008000802 */
[----:B------:R-:W-:Y:S01]  /*92c0*/  IADD3 R20, R8, 0x180, RZ ;  /* 0x0000018008147810 */ /* 0x000fe20007ffe0ff */
[--C-:B------:R-:W-:Y:S01]  /*92d0*/  FFMA R107, R138, UR14, -R2.reuse ;  /* 0x0000000e8a6b7c23 */ /* 0x100fe20008000802 */
[----:B------:R-:W-:Y:S01]  /*92e0*/  MOV R59, R39 ;  /* 0x00000027003b7202 */ /* 0x000fe20000000f00 */
[----:B------:R-:W-:Y:S01]  /*92f0*/  HGMMA.64x192x16.F32 R152, R24, gdesc[UR4].tnspB, R152, gsb0 ;  /* 0x42e0000418987df0 */ /* 0x000fe20008000898 */
[----:B------:R-:W-:Y:S01]  /*9300*/  R2UR UR6, R4 ;  /* 0x00000000040672ca */ /* 0x000fe200000e0000 */
[--C-:B------:R-:W-:Y:S01]  /*9310*/  FFMA R4, R41, UR14, -R3.reuse ;  /* 0x0000000e29047c23 */ /* 0x100fe20008000803 */
[----:B------:R-:W-:Y:S01]  /*9320*/  R2UR UR7, R5 ;  /* 0x00000000050772ca */ /* 0x000fe200000e0000 */
[--C-:B------:R-:W-:Y:S01]  /*9330*/  FFMA R5, R42, UR14, -R2.reuse ;  /* 0x0000000e2a057c23 */ /* 0x100fe20008000802 */
[----:B-1----:R-:W-:Y:S01]  /*9340*/  @!P3 FMUL R40, R40, R40 ;  /* 0x000000282828b220 */ /* 0x002fe20000400000 */
[----:B------:R-:W-:Y:S01]  /*9350*/  FSETP.GEU.AND P3, PT, R10, -126, PT ;  /* 0xc2fc00000a00780b */ /* 0x000fe20003f6e000 */
[--C-:B------:R-:W-:Y:S01]  /*9360*/  FFMA R39, R71, UR14, -R2.reuse ;  /* 0x0000000e47277c23 */ /* 0x100fe20008000802 */
[----:B------:R-:W-:Y:S01]  /*9370*/  FSETP.GEU.AND P6, PT, R4, -126, PT ;  /* 0xc2fc00000400780b */ /* 0x000fe20003fce000 */
[----:B------:R-:W-:Y:S01]  /*9380*/  @!P4 FMUL R16, R16, 0.5 ;  /* 0x3f0000001010c820 */ /* 0x000fe20000400000 */
[----:B------:R-:W-:Y:S01]  /*9390*/  FSETP.GEU.AND P5, PT, R5, -126, PT ;  /* 0xc2fc00000500780b */ /* 0x000fe20003fae000 */
[--C-:B------:R-:W-:Y:S01]  /*93a0*/  FFMA R71, R101, UR14, -R3.reuse ;  /* 0x0000000e65477c23 */ /* 0x100fe20008000803 */
[----:B------:R-:W-:Y:S01]  /*93b0*/  MOV R41, R14 ;  /* 0x0000000e00297202 */ /* 0x000fe20000000f00 */
[--C-:B------:R-:W-:Y:S01]  /*93c0*/  FFMA R14, R50, UR14, -R2.reuse ;  /* 0x0000000e320e7c23 */ /* 0x100fe20008000802 */
[----:B------:R-:W-:Y:S01]  /*93d0*/  MOV R42, R15 ;  /* 0x0000000f002a7202 */ /* 0x000fe20000000f00 */
[--C-:B------:R-:W-:Y:S01]  /*93e0*/  FFMA R15, R51, UR14, -R2.reuse ;  /* 0x0000000e330f7c23 */ /* 0x100fe20008000802 */
[----:B------:R-:W1:Y:S01]  /*93f0*/  MUFU.EX2 R16, R16 ;  /* 0x0000001000107308 */ /* 0x000e620000000800 */
[----:B------:R-:W-:Y:S01]  /*9400*/  MOV R61, R41 ;  /* 0x00000029003d7202 */ /* 0x000fe20000000f00 */
[--C-:B------:R-:W-:Y:S01]  /*9410*/  FFMA R41, R72, UR14, -R3.reuse ;  /* 0x0000000e48297c23 */ /* 0x100fe20008000803 */
[----:B------:R-:W-:Y:S01]  /*9420*/  @!P3 FMUL R10, R10, 0.5 ;  /* 0x3f0000000a0ab820 */ /* 0x000fe20000400000 */
[----:B------:R-:W-:Y:S01]  /*9430*/  FSETP.GEU.AND P2, PT, R15, -126, PT ;  /* 0xc2fc00000f00780b */ /* 0x000fe20003f4e000 */
[----:B------:R-:W-:Y:S01]  /*9440*/  @!P6 FMUL R4, R4, 0.5 ;  /* 0x3f0000000404e820 */ /* 0x000fe20000400000 */
[----:B------:R-:W-:Y:S01]  /*9450*/  MOV R62, R42 ;  /* 0x0000002a003e7202 */ /* 0x000fe20000000f00 */
[----:B------:R-:W-:Y:S01]  /*9460*/  @!P5 FMUL R5, R5, 0.5 ;  /* 0x3f0000000505d820 */ /* 0x000fe20000400000 */
[--C-:B------:R-:W-:Y:S01]  /*9470*/  FFMA R42, R73, UR14, -R3.reuse ;  /* 0x0000000e492a7c23 */ /* 0x100fe20008000803 */
[----:B------:R-:W2:Y:S01]  /*9480*/  MUFU.EX2 R10, R10 ;  /* 0x0000000a000a7308 */ /* 0x000ea20000000800 */
[--C-:B------:R-:W-:Y:S01]  /*9490*/  FFMA R50, R81, UR14, -R3.reuse ;  /* 0x0000000e51327c23 */ /* 0x100fe20008000803 */
[--C-:B------:R-:W-:Y:S01]  /*94a0*/  FFMA R51, R82, UR14, -R2.reuse ;  /* 0x0000000e52337c23 */ /* 0x100fe20008000802 */
[----:B------:R-:W-:Y:S01]  /*94b0*/  MOV R89, R59 ;  /* 0x0000003b00597202 */ /* 0x000fe20000000f00 */
[--C-:B------:R-:W-:Y:S01]  /*94c0*/  FFMA R59, R90, UR14, -R2.reuse ;  /* 0x0000000e5a3b7c23 */ /* 0x100fe20008000802 */
[----:B------:R-:W-:Y:S01]  /*94d0*/  MOV R91, R61 ;  /* 0x0000003d005b7202 */ /* 0x000fe20000000f00 */
[--C-:B------:R-:W-:Y:S01]  /*94e0*/  FFMA R61, R92, UR14, -R3.reuse ;  /* 0x0000000e5c3d7c23 */ /* 0x100fe20008000803 */
[----:B------:R-:W-:Y:S01]  /*94f0*/  MOV R92, R62 ;  /* 0x0000003e005c7202 */ /* 0x000fe20000000f00 */
[----:B------:R-:W3:Y:S01]  /*9500*/  MUFU.EX2 R4, R4 ;  /* 0x0000000400047308 */ /* 0x000ee20000000800 */
[----:B------:R-:W-:Y:S01]  /*9510*/  @!P2 FMUL R15, R15, 0.5 ;  /* 0x3f0000000f0fa820 */ /* 0x000fe20000400000 */
[----:B-1----:R-:W-:Y:S01]  /*9520*/  @!P4 FMUL R16, R16, R16 ;  /* 0x000000101010c220 */ /* 0x002fe20000400000 */
[----:B------:R-:W-:Y:S01]  /*9530*/  FSETP.GEU.AND P4, PT, R29, -126, PT ;  /* 0xc2fc00001d00780b */ /* 0x000fe20003f8e000 */
[--C-:B------:R-:W-:Y:S01]  /*9540*/  FFMA R62, R93, UR14, -R3.reuse ;  /* 0x0000000e5d3e7c23 */ /* 0x100fe20008000803 */
[--C-:B------:R-:W-:Y:S01]  /*9550*/  FFMA R72, R103, UR14, -R2.reuse ;  /* 0x0000000e67487c23 */ /* 0x100fe20008000802 */
[--C-:B------:R-:W-:Y:S01]  /*9560*/  FFMA R73, R104, UR14, -R3.reuse ;  /* 0x0000000e68497c23 */ /* 0x100fe20008000803 */
[--C-:B------:R-:W-:Y:S01]  /*9570*/  FFMA R82, R113, UR14, -R3.reuse ;  /* 0x0000000e71527c23 */ /* 0x100fe20008000803 */
[----:B------:R-:W1:Y:S01]  /*9580*/  MUFU.EX2 R5, R5 ;  /* 0x0000000500057308 */ /* 0x000e620000000800 */
[----:B--2---:R-:W-:Y:S01]  /*9590*/  @!P3 FMUL R10, R10, R10 ;  /* 0x0000000a0a0ab220 */ /* 0x004fe20000400000 */
[----:B------:R-:W-:Y:S01]  /*95a0*/  MOV R113, R83 ;  /* 0x0000005300717202 */ /* 0x000fe20000000f00 */
[--C-:B------:R-:W-:Y:S01]  /*95b0*/  FFMA R81, R112, UR14, -R3.reuse ;  /* 0x0000000e70517c23 */ /* 0x100fe20008000803 */
[--C-:B------:R-:W-:Y:S01]  /*95c0*/  FFMA R83, R114, UR14, -R2.reuse ;  /* 0x0000000e72537c23 */ /* 0x100fe20008000802 */
[----:B------:R-:W-:Y:S01]  /*95d0*/  MOV R114, R84 ;  /* 0x0000005400727202 */ /* 0x000fe20000000f00 */
[--C-:B------:R-:W-:Y:S01]  /*95e0*/  FFMA R84, R115, UR14, -R2.reuse ;  /* 0x0000000e73547c23 */ /* 0x100fe20008000802 */
[----:B------:R-:W-:Y:S01]  /*95f0*/  FFMA R101, R132, UR14, -R3 ;  /* 0x0000000e84657c23 */ /* 0x000fe20008000803 */
[----:B------:R-:W2:Y:S01]  /*9600*/  MUFU.EX2 R15, R15 ;  /* 0x0000000f000f7308 */ /* 0x000ea20000000800 */
[----:B---3--:R-:W-:Y:S01]  /*9610*/  @!P6 FMUL R4, R4, R4 ;  /* 0x000000040404e220 */ /* 0x008fe20000400000 */
[----:B------:R-:W-:Y:S01]  /*9620*/  FSETP.GEU.AND P6, PT, R9, -126, PT ;  /* 0xc2fc00000900780b */ /* 0x000fe20003fce000 */
[----:B------:R-:W-:Y:S01]  /*9630*/  @!P4 FMUL R29, R29, 0.5 ;  /* 0x3f0000001d1dc820 */ /* 0x000fe20000400000 */
[--C-:B------:R-:W-:Y:S01]  /*9640*/  FFMA R103, R134, UR14, -R2.reuse ;  /* 0x0000000e86677c23 */ /* 0x100fe20008000802 */
[--C-:B------:R-:W-:Y:S01]  /*9650*/  FFMA R104, R135, UR14, -R2.reuse ;  /* 0x0000000e87687c23 */ /* 0x100fe20008000802 */
[----:B------:R-:W-:Y:S01]  /*9660*/  FFMA R112, R143, UR14, -R2 ;  /* 0x0000000e8f707c23 */ /* 0x000fe20008000802 */
[----:B-1----:R-:W-:-:S02]  /*9670*/  @!P5 FMUL R5, R5, R5 ;  /* 0x000000050505d220 */ /* 0x002fc40000400000 */
[----:B------:R-:W1:Y:S06]  /*9680*/  MUFU.EX2 R29, R29 ;  /* 0x0000001d001d7308 */ /* 0x000e6c0000000800 */
[----:B------:R-:W-:Y:S01]  /*9690*/  @!P6 FMUL R9, R9, 0.5 ;  /* 0x3f0000000909e820 */ /* 0x000fe20000400000 */
[----:B--2---:R-:W-:Y:S01]  /*96a0*/  @!P2 FMUL R15, R15, R15 ;  /* 0x0000000f0f0fa220 */ /* 0x004fe20000400000 */
[----:B------:R-:W-:-:S04]  /*96b0*/  FSETP.GEU.AND P2, PT, R23, -126, PT ;  /* 0xc2fc00001700780b */ /* 0x000fc80003f4e000 */
[----:B------:R-:W2:Y:S01]  /*96c0*/  MUFU.EX2 R9, R9 ;  /* 0x0000000900097308 */ /* 0x000ea20000000800 */
[----:B-1----:R-:W-:-:S08]  /*96d0*/  @!P4 FMUL R29, R29, R29 ;  /* 0x0000001d1d1dc220 */ /* 0x002fd00000400000 */
[----:B------:R-:W-:-:S06]  /*96e0*/  @!P2 FMUL R23, R23, 0.5 ;  /* 0x3f0000001717a820 */ /* 0x000fcc0000400000 */
[----:B------:R-:W1:Y:S01]  /*96f0*/  MUFU.EX2 R23, R23 ;  /* 0x0000001700177308 */ /* 0x000e620000000800 */
[----:B--2---:R-:W-:Y:S01]  /*9700*/  @!P6 FMUL R9, R9, R9 ;  /* 0x000000090909e220 */ /* 0x004fe20000400000 */
[----:B-1----:R-:W-:Y:S01]  /*9710*/  @!P2 FMUL R23, R23, R23 ;  /* 0x000000171717a220 */ /* 0x002fe20000400000 */
[----:B------:R-:W-:Y:S02]  /*9720*/  WARPGROUP.DEPBAR.LE gsb0, 0x0 ;  /* 0x00008000000079c5 */ /* 0x000fe40000010000 */
[-C--:B------:R-:W-:Y:S01]  /*9730*/  F2FP.F16.F32.PACK_AB R24, R11, R34.reuse ;  /* 0x000000220b18723e */ /* 0x080fe200000000ff */
[--C-:B------:R-:W-:Y:S01]  /*9740*/  FFMA R11, R47, UR14, -R2.reuse ;  /* 0x0000000e2f0b7c23 */ /* 0x100fe20008000802 */
[----:B------:R-:W-:Y:S01]  /*9750*/  F2FP.F16.F32.PACK_AB R25, R252, R33 ;  /* 0x00000021fc19723e */ /* 0x000fe200000000ff */
[--C-:B------:R-:W-:Y:S01]  /*9760*/  FFMA R33, R65, UR14, -R3.reuse ;  /* 0x0000000e41217c23 */ /* 0x100fe20008000803 */
[----:B------:R-:W-:Y:S01]  /*9770*/  F2FP.F16.F32.PACK_AB R26, R250, R251 ;  /* 0x000000fbfa1a723e */ /* 0x000fe200000000ff */
[--C-:B------:R-:W-:Y:S01]  /*9780*/  FFMA R47, R78, UR14, -R2.reuse ;  /* 0x0000000e4e2f7c23 */ /* 0x100fe20008000802 */
[----:B------:R-:W-:Y:S01]  /*9790*/  F2FP.F16.F32.PACK_AB R27, R248, R249 ;  /* 0x000000f9f81b723e */ /* 0x000fe200000000ff */
[--C-:B------:R-:W-:Y:S01]  /*97a0*/  FFMA R78, R109, UR14, -R3.reuse ;  /* 0x0000000e6d4e7c23 */ /* 0x100fe20008000803 */
[----:B------:R-:W-:Y:S01]  /*97b0*/  FSETP.GEU.AND P5, PT, R11, -126, PT ;  /* 0xc2fc00000b00780b */ /* 0x000fe20003fae000 */
[--C-:B------:R-:W-:Y:S01]  /*97c0*/  FFMA R109, R140, UR14, -R3.reuse ;  /* 0x0000000e8c6d7c23 */ /* 0x100fe20008000803 */
[----:B------:R-:W-:Y:S01]  /*97d0*/  WARPGROUP.ARRIVE ;  /* 0x00000000000079c5 */ /* 0x000fe20000000000 */
[----:B------:R-:W-:Y:S01]  /*97e0*/  MOV R65, R34 ;  /* 0x0000002200417202 */ /* 0x000fe20000000f00 */
[--C-:B------:R-:W-:Y:S01]  /*97f0*/  FFMA R34, R66, UR14, -R2.reuse ;  /* 0x0000000e42227c23 */ /* 0x100fe20008000802 */
[----:B------:R-:W-:Y:S01]  /*9800*/  MOV R66, R35 ;  /* 0x0000002300427202 */ /* 0x000fe20000000f00 */
[--C-:B------:R-:W-:Y:S01]  /*9810*/  FFMA R35, R67, UR14, -R2.reuse ;  /* 0x0000000e43237c23 */ /* 0x100fe20008000802 */
[----:B------:R-:W-:Y:S01]  /*9820*/  MOV R67, R36 ;  /* 0x0000002400437202 */ /* 0x000fe20000000f00 */
[----:B------:R-:W-:Y:S01]  /*9830*/  HGMMA.64x192x16.F32 R152, R24, gdesc[UR4].tnspB, R152, gsb0 ;  /* 0x42e0000418987df0 */ /* 0x000fe20008000898 */
[----:B------:R-:W-:Y:S01]  /*9840*/  R2UR UR6, R12 ;  /* 0x000000000c0672ca */ /* 0x000fe200000e0000 */
[--C-:B------:R-:W-:Y:S01]  /*9850*/  FFMA R12, R48, UR14, -R3.reuse ;  /* 0x0000000e300c7c23 */ /* 0x100fe20008000803 */
[----:B------:R-:W-:Y:S01]  /*9860*/  R2UR UR7, R13 ;  /* 0x000000000d0772ca */ /* 0x000fe200000e0000 */
[--C-:B------:R-:W-:Y:S01]  /*9870*/  FFMA R13, R49, UR14, -R3.reuse ;  /* 0x0000000e310d7c23 */ /* 0x100fe20008000803 */
[----:B------:R-:W-:Y:S01]  /*9880*/  @!P5 FMUL R11, R11, 0.5 ;  /* 0x3f0000000b0bd820 */ /* 0x000fe20000400000 */
[--C-:B------:R-:W-:Y:S01]  /*9890*/  FFMA R36, R68, UR14, -R3.reuse ;  /* 0x0000000e44247c23 */ /* 0x100fe20008000803 */
[----:B------:R-:W-:Y:S01]  /*98a0*/  FSETP.GEU.AND P3, PT, R12, -126, PT ;  /* 0xc2fc00000c00780b */ /* 0x000fe20003f6e000 */
[--C-:B------:R-:W-:Y:S01]  /*98b0*/  FFMA R48, R77, UR14, -R3.reuse ;  /* 0x0000000e4d307c23 */ /* 0x100fe20008000803 */
[----:B------:R-:W-:Y:S01]  /*98c0*/  FSETP.GEU.AND P6, PT, R13, -126, PT ;  /* 0xc2fc00000d00780b */ /* 0x000fe20003fce000 */
[--C-:B------:R-:W-:Y:S01]  /*98d0*/  FFMA R49, R80, UR14, -R3.reuse ;  /* 0x0000000e50317c23 */ /* 0x100fe20008000803 */
[----:B------:R-:W1:Y:S01]  /*98e0*/  MUFU.EX2 R11, R11 ;  /* 0x0000000b000b7308 */ /* 0x000e620000000800 */
[----:B------:R-:W-:Y:S01]  /*98f0*/  MOV R68, R37 ;  /* 0x0000002500447202 */ /* 0x000fe20000000f00 */
[--C-:B------:R-:W-:Y:S01]  /*9900*/  FFMA R37, R69, UR14, -R3.reuse ;  /* 0x0000000e45257c23 */ /* 0x100fe20008000803 */
[----:B------:R-:W-:Y:S01]  /*9910*/  MOV R69, R38 ;  /* 0x0000002600457202 */ /* 0x000fe20000000f00 */
[--C-:B------:R-:W-:Y:S01]  /*9920*/  FFMA R38, R70, UR14, -R2.reuse ;  /* 0x0000000e46267c23 */ /* 0x100fe20008000802 */
[----:B------:R-:W-:Y:S01]  /*9930*/  FSETP.GEU.AND P2, PT, R35, -126, PT ;  /* 0xc2fc00002300780b */ /* 0x000fe20003f4e000 */
[--C-:B------:R-:W-:Y:S01]  /*9940*/  FFMA R77, R108, UR14, -R3.reuse ;  /* 0x0000000e6c4d7c23 */ /* 0x100fe20008000803 */
[----:B------:R-:W-:Y:S01]  /*9950*/  FSETP.GEU.AND P4, PT, R36, -126, PT ;  /* 0xc2fc00002400780b */ /* 0x000fe20003f8e000 */
[--C-:B------:R-:W-:Y:S01]  /*9960*/  FFMA R80, R111, UR14, -R2.reuse ;  /* 0x0000000e6f507c23 */ /* 0x100fe20008000802 */
[----:B------:R-:W-:Y:S01]  /*9970*/  @!P3 FMUL R12, R12, 0.5 ;  /* 0x3f0000000c0cb820 */ /* 0x000fe20000400000 */
[----:B------:R-:W-:Y:S01]  /*9980*/  MOV R70, R43 ;  /* 0x0000002b00467202 */ /* 0x000fe20000000f00 */
[----:B------:R-:W-:Y:S01]  /*9990*/  @!P6 FMUL R13, R13, 0.5 ;  /* 0x3f0000000d0de820 */ /* 0x000fe20000400000 */
[--C-:B------:R-:W-:Y:S01]  /*99a0*/  FFMA R43, R74, UR14, -R2.reuse ;  /* 0x0000000e4a2b7c23 */ /* 0x100fe20008000802 */
[----:B------:R-:W-:Y:S01]  /*99b0*/  MOV R86, R66 ;  /* 0x0000004200567202 */ /* 0x000fe20000000f00 */
[--C-:B------:R-:W-:Y:S01]  /*99c0*/  FFMA R66, R97, UR14, -R3.reuse ;  /* 0x0000000e61427c23 */ /* 0x100fe20008000803 */
[----:B------:R-:W2:Y:S01]  /*99d0*/  MUFU.EX2 R12, R12 ;  /* 0x0000000c000c7308 */ /* 0x000ea20000000800 */
[----:B------:R-:W-:Y:S01]  /*99e0*/  MOV R85, R65 ;  /* 0x0000004100557202 */ /* 0x000fe20000000f00 */
[----:B-1----:R-:W-:Y:S01]  /*99f0*/  @!P5 FMUL R11, R11, R11 ;  /* 0x0000000b0b0bd220 */ /* 0x002fe20000400000 */
[----:B------:R-:W-:Y:S01]  /*9a00*/  FSETP.GEU.AND P5, PT, R14, -126, PT ;  /* 0xc2fc00000e00780b */ /* 0x000fe20003fae000 */
[----:B------:R-:W-:Y:S01]  /*9a10*/  @!P2 FMUL R35, R35, 0.5 ;  /* 0x3f0000002323a820 */ /* 0x000fe20000400000 */
[----:B------:R-:W-:Y:S01]  /*9a20*/  @!P4 FMUL R36, R36, 0.5 ;  /* 0x3f0000002424c820 */ /* 0x000fe20000400000 */
[--C-:B------:R-:W-:Y:S01]  /*9a30*/  FFMA R65, R96, UR14, -R3.reuse ;  /* 0x0000000e60417c23 */ /* 0x100fe20008000803 */
[----:B------:R-:W-:Y:S01]  /*9a40*/  MOV R93, R70 ;  /* 0x00000046005d7202 */ /* 0x000fe20000000f00 */
[----:B------:R-:W1:Y:S01]  /*9a50*/  MUFU.EX2 R13, R13 ;  /* 0x0000000d000d7308 */ /* 0x000e620000000800 */
[----:B------:R-:W-:Y:S01]  /*9a60*/  MOV R90, R68 ;  /* 0x00000044005a7202 */ /* 0x000fe20000000f00 */
[--C-:B------:R-:W-:Y:S01]  /*9a70*/  FFMA R68, R99, UR14, -R2.reuse ;  /* 0x0000000e63447c23 */ /* 0x100fe20008000802 */
[--C-:B------:R-:W-:Y:S01]  /*9a80*/  FFMA R70, R102, UR14, -R2.reuse ;  /* 0x0000000e66467c23 */ /* 0x100fe20008000802 */
[--C-:B------:R-:W-:Y:S01]  /*9a90*/  FFMA R74, R105, UR14, -R3.reuse ;  /* 0x0000000e694a7c23 */ /* 0x100fe20008000803 */
[----:B------:R-:W-:Y:S01]  /*9aa0*/  MOV R115, R85 ;  /* 0x0000005500737202 */ /* 0x000fe20000000f00 */
[--C-:B------:R-:W-:Y:S01]  /*9ab0*/  FFMA R85, R116, UR14, -R3.reuse ;  /* 0x0000000e74557c23 */ /* 0x100fe20008000803 */
[----:B------:R-:W-:Y:S01]  /*9ac0*/  MOV R116, R86 ;  /* 0x0000005600747202 */ /* 0x000fe20000000f00 */
[----:B------:R-:W-:Y:S01]  /*9ad0*/  @!P5 FMUL R14, R14, 0.5 ;  /* 0x3f0000000e0ed820 */ /* 0x000fe20000400000 */
[----:B--2---:R-:W-:Y:S01]  /*9ae0*/  @!P3 FMUL R12, R12, R12 ;  /* 0x0000000c0c0cb220 */ /* 0x004fe20000400000 */
[----:B------:R-:W-:Y:S01]  /*9af0*/  FSETP.GEU.AND P3, PT, R18, -126, PT ;  /* 0xc2fc00001200780b */ /* 0x000fe20003f6e000 */
[----:B------:R-:W2:Y:S01]  /*9b00*/  MUFU.EX2 R35, R35 ;  /* 0x0000002300237308 */ /* 0x000ea20000000800 */
[--C-:B------:R-:W-:Y:S01]  /*9b10*/  FFMA R86, R117, UR14, -R3.reuse ;  /* 0x0000000e75567c23 */ /* 0x100fe20008000803 */
[--C-:B------:R-:W-:Y:S01]  /*9b20*/  FFMA R96, R127, UR14, -R2.reuse ;  /* 0x0000000e7f607c23 */ /* 0x100fe20008000802 */
[--C-:B------:R-:W-:Y:S01]  /*9b30*/  FFMA R97, R128, UR14, -R3.reuse ;  /* 0x0000000e80617c23 */ /* 0x100fe20008000803 */
[--C-:B------:R-:W-:Y:S01]  /*9b40*/  FFMA R99, R130, UR14, -R2.reuse ;  /* 0x0000000e82637c23 */ /* 0x100fe20008000802 */
[--C-:B------:R-:W-:Y:S01]  /*9b50*/  FFMA R102, R133, UR14, -R3.reuse ;  /* 0x0000000e85667c23 */ /* 0x100fe20008000803 */
[----:B-1----:R-:W-:Y:S01]  /*9b60*/  @!P6 FMUL R13, R13, R13 ;  /* 0x0000000d0d0de220 */ /* 0x002fe20000400000 */
[----:B------:R-:W-:Y:S01]  /*9b70*/  FSETP.GEU.AND P6, PT, R17, -126, PT ;  /* 0xc2fc00001100780b */ /* 0x000fe20003fce000 */
[----:B------:R-:W1:Y:S01]  /*9b80*/  MUFU.EX2 R14, R14 ;  /* 0x0000000e000e7308 */ /* 0x000e620000000800 */
[----:B------:R-:W-:Y:S01]  /*9b90*/  FFMA R105, R136, UR14, -R3 ;  /* 0x0000000e88697c23 */ /* 0x000fe20008000803 */
[--C-:B------:R-:W-:Y:S01]  /*9ba0*/  FFMA R108, R139, UR14, -R2.reuse ;  /* 0x0000000e8b6c7c23 */ /* 0x100fe20008000802 */
[----:B------:R-:W-:Y:S01]  /*9bb0*/  FFMA R111, R142, UR14, -R2 ;  /* 0x0000000e8e6f7c23 */ /* 0x000fe20008000802 */
[----:B------:R-:W-:-:S04]  /*9bc0*/  @!P3 FMUL R18, R18, 0.5 ;  /* 0x3f0000001212b820 */ /* 0x000fc80000400000 */
[----:B------:R-:W3:Y:S01]  /*9bd0*/  MUFU.EX2 R36, R36 ;  /* 0x0000002400247308 */ /* 0x000ee20000000800 */
[----:B--2---:R-:W-:Y:S01]  /*9be0*/  @!P2 FMUL R35, R35, R35 ;  /* 0x000000232323a220 */ /* 0x004fe20000400000 */
[----:B------:R-:W-:Y:S02]  /*9bf0*/  FSETP.GEU.AND P2, PT, R44, -126, PT ;  /* 0xc2fc00002c00780b */ /* 0x000fe40003f4e000 */
[----:B------:R-:W-:-:S04]  /*9c00*/  @!P6 FMUL R17, R17, 0.5 ;  /* 0x3f0000001111e820 */ /* 0x000fc80000400000 */
[----:B------:R-:W2:Y:S01]  /*9c10*/  MUFU.EX2 R18, R18 ;  /* 0x0000001200127308 */ /* 0x000ea20000000800 */
[----:B-1----:R-:W-:Y:S01]  /*9c20*/  @!P5 FMUL R14, R14, R14 ;  /* 0x0000000e0e0ed220 */ /* 0x002fe20000400000 */
[----:B------:R-:W-:-:S05]  /*9c30*/  FSETP.GEU.AND P5, PT, R19, -126, PT ;  /* 0xc2fc00001300780b */ /* 0x000fca0003fae000 */
[----:B------:R-:W-:Y:S01]  /*9c40*/  @!P2 FMUL R44, R44, 0.5 ;  /* 0x3f0000002c2ca820 */ /* 0x000fe20000400000 */
[----:B------:R-:W1:Y:S01]  /*9c50*/  MUFU.EX2 R17, R17 ;  /* 0x0000001100117308 */ /* 0x000e620000000800 */
[----:B---3--:R-:W-:Y:S01]  /*9c60*/  @!P4 FMUL R36, R36, R36 ;  /* 0x000000242424c220 */ /* 0x008fe20000400000 */
[----:B------:R-:W-:-:S05]  /*9c70*/  FSETP.GEU.AND P4, PT, R46, -126, PT ;  /* 0xc2fc00002e00780b */ /* 0x000fca0003f8e000 */
[----:B------:R-:W-:Y:S01]  /*9c80*/  @!P5 FMUL R19, R19, 0.5 ;  /* 0x3f0000001313d820 */ /* 0x000fe20000400000 */
[----:B------:R-:W3:Y:S01]  /*9c90*/  MUFU.EX2 R44, R44 ;  /* 0x0000002c002c7308 */ /* 0x000ee20000000800 */
[----:B--2---:R-:W-:-:S06]  /*9ca0*/  @!P3 FMUL R18, R18, R18 ;  /* 0x000000121212b220 */ /* 0x004fcc0000400000 */
[----:B------:R-:W-:Y:S01]  /*9cb0*/  @!P4 FMUL R46, R46, 0.5 ;  /* 0x3f0000002e2ec820 */ /* 0x000fe20000400000 */
[----:B------:R-:W2:Y:S01]  /*9cc0*/  MUFU.EX2 R19, R19 ;  /* 0x0000001300137308 */ /* 0x000ea20000000800 */
[----:B-1----:R-:W-:-:S07]  /*9cd0*/  @!P6 FMUL R17, R17, R17 ;  /* 0x000000111111e220 */ /* 0x002fce0000400000 */
[----:B------:R-:W1:Y:S01]  /*9ce0*/  MUFU.EX2 R46, R46 ;  /* 0x0000002e002e7308 */ /* 0x000e620000000800 */
[----:B---3--:R-:W-:Y:S01]  /*9cf0*/  @!P2 FMUL R44, R44, R44 ;  /* 0x0000002c2c2ca220 */ /* 0x008fe20000400000 */
[----:B------:R-:W-:Y:S01]  /*9d00*/  FSETP.GEU.AND P2, PT, R52, -126, PT ;  /* 0xc2fc00003400780b */ /* 0x000fe20003f4e000 */
[----:B--2---:R-:W-:Y:S01]  /*9d10*/  @!P5 FMUL R19, R19, R19 ;  /* 0x000000131313d220 */ /* 0x004fe20000400000 */
[----:B------:R-:W-:-:S11]  /*9d20*/  FSETP.GEU.AND P5, PT, R22, -126, PT ;  /* 0xc2fc00001600780b */ /* 0x000fd60003fae000 */
[----:B------:R-:W-:Y:S01]  /*9d30*/  @!P2 FMUL R52, R52, 0.5 ;  /* 0x3f0000003434a820 */ /* 0x000fe20000400000 */
[----:B-1----:R-:W-:Y:S01]  /*9d40*/  @!P4 FMUL R46, R46, R46 ;  /* 0x0000002e2e2ec220 */ /* 0x002fe20000400000 */
[----:B------:R-:W-:-:S04]  /*9d50*/  FSETP.GEU.AND P4, PT, R53, -126, PT ;  /* 0xc2fc00003500780b */ /* 0x000fc80003f8e000 */
[----:B------:R-:W1:Y:S01]  /*9d60*/  MUFU.EX2 R52, R52 ;  /* 0x0000003400347308 */ /* 0x000e620000000800 */
[----:B------:R-:W-:-:S07]  /*9d70*/  @!P5 FMUL R22, R22, 0.5 ;  /* 0x3f0000001616d820 */ /* 0x000fce0000400000 */
[----:B------:R-:W2:Y:S01]  /*9d80*/  MUFU.EX2 R22, R22 ;  /* 0x0000001600167308 */ /* 0x000ea20000000800 */
[----:B------:R-:W-:-:S07]  /*9d90*/  @!P4 FMUL R53, R53, 0.5 ;  /* 0x3f0000003535c820 */ /* 0x000fce0000400000 */
[----:B------:R-:W3:Y:S01]  /*9da0*/  MUFU.EX2 R53, R53 ;  /* 0x0000003500357308 */ /* 0x000ee20000000800 */
[----:B-1----:R-:W-:Y:S01]  /*9db0*/  @!P2 FMUL R52, R52, R52 ;  /* 0x000000343434a220 */ /* 0x002fe20000400000 */
[----:B------:R-:W-:Y:S01]  /*9dc0*/  FSETP.GEU.AND P2, PT, R60, -126, PT ;  /* 0xc2fc00003c00780b */ /* 0x000fe20003f4e000 */
[----:B--2---:R-:W-:Y:S01]  /*9dd0*/  @!P5 FMUL R22, R22, R22 ;  /* 0x000000161616d220 */ /* 0x004fe20000400000 */
[----:B------:R-:W-:-:S11]  /*9de0*/  FSETP.GEU.AND P5, PT, R30, -126, PT ;  /* 0xc2fc00001e00780b */ /* 0x000fd60003fae000 */
[----:B------:R-:W-:Y:S01]  /*9df0*/  @!P2 FMUL R60, R60, 0.5 ;  /* 0x3f0000003c3ca820 */ /* 0x000fe20000400000 */
[----:B---3--:R-:W-:Y:S01]  /*9e00*/  @!P4 FMUL R53, R53, R53 ;  /* 0x000000353535c220 */ /* 0x008fe20000400000 */
        /* <DEDUP_REMOVED lines=11> */
[----:B---3--:R-:W-:-:S05]  /*9ec0*/  @!P4 FMUL R61, R61, R61 ;  /* 0x0000003d3d3dc220 */ /* 0x008fca0000400000 */
[----:B------:R-:W1:Y:S01]  /*9ed0*/  MUFU.EX2 R68, R68 ;  /* 0x0000004400447308 */ /* 0x000e620000000800 */
[----:B------:R-:W-:-:S07]  /*9ee0*/  @!P5 FMUL R34, R34, 0.5 ;  /* 0x3f0000002222d820 */ /* 0x000fce0000400000 */
[----:B------:R-:W2:Y:S01]  /*9ef0*/  MUFU.EX2 R34, R34 ;  /* 0x0000002200227308 */ /* 0x000ea20000000800 */
[----:B------:R-:W-:Y:S02]  /*9f00*/  WARPGROUP.DEPBAR.LE gsb0, 0x0 ;  /* 0x00008000000079c5 */ /* 0x000fe40000010000 */
[----:B------:R-:W-:Y:S02]  /*9f10*/  F2FP.F16.F32.PACK_AB R24, R4, R40 ;  /* 0x000000280418723e */ /* 0x000fe400000000ff */
[----:B------:R-:W-:Y:S02]  /*9f20*/  F2FP.F16.F32.PACK_AB R25, R6, R5 ;  /* 0x000000050619723e */ /* 0x000fe400000000ff */
[----:B------:R-:W-:Y:S01]  /*9f30*/  F2FP.F16.F32.PACK_AB R26, R10, R7 ;  /* 0x000000070a1a723e */ /* 0x000fe200000000ff */
[----:B-1----:R-:W-:Y:S01]  /*9f40*/  @!P2 FMUL R68, R68, R68 ;  /* 0x000000444444a220 */ /* 0x002fe20000400000 */
[----:B------:R-:W-:Y:S02]  /*9f50*/  F2FP.F16.F32.PACK_AB R27, R11, R9 ;  /* 0x000000090b1b723e */ /* 0x000fe400000000ff */
[----:B------:R-:W-:-:S02]  /*9f60*/  FSETP.GEU.AND P2, PT, R76, -126, PT ;  /* 0xc2fc00004c00780b */ /* 0x000fc40003f4e000 */
[----:B------:R-:W-:Y:S01]  /*9f70*/  WARPGROUP.ARRIVE ;  /* 0x00000000000079c5 */ /* 0x000fe20000000000 */
[----:B--2---:R-:W-:Y:S01]  /*9f80*/  @!P5 FMUL R34, R34, R34 ;  /* 0x000000222222d220 */ /* 0x004fe20000400000 */
[----:B------:R-:W-:-:S04]  /*9f90*/  FSETP.GEU.AND P5, PT, R39, -126, PT ;  /* 0xc2fc00002700780b */ /* 0x000fc80003fae000 */
[----:B------:R-:W-:Y:S01]  /*9fa0*/  HGMMA.64x192x16.F32 R152, R24, gdesc[UR4].tnspB, R152, gsb0 ;  /* 0x42e0000418987df0 */ /* 0x000fe20008000898 */
[----:B------:R-:W-:Y:S01]  /*9fb0*/  R2UR UR6, R20 ;  /* 0x00000000140672ca */ /* 0x000fe200000e0000 */
[--C-:B------:R-:W-:Y:S01]  /*9fc0*/  FFMA R20, R56, UR14, -R3.reuse ;  /* 0x0000000e38147c23 */ /* 0x100fe20008000803 */
[----:B------:R-:W-:Y:S01]  /*9fd0*/  R2UR UR7, R21 ;  /* 0x00000000150772ca */ /* 0x000fe200000e0000 */
[--C-:B------:R-:W-:Y:S01]  /*9fe0*/  FFMA R21, R57, UR14, -R3.reuse ;  /* 0x0000000e39157c23 */ /* 0x100fe20008000803 */
[--C-:B------:R-:W-:Y:S01]  /*9ff0*/  FFMA R56, R87, UR14, -R2.reuse ;  /* 0x0000000e57387c23 */ /* 0x100fe20008000802 */
[--C-:B------:R-:W-:Y:S01]  /*a000*/  FFMA R57, R88, UR14, -R3.reuse ;  /* 0x0000000e58397c23 */ /* 0x100fe20008000803 */
[----:B------:R-:W-:Y:S01]  /*a010*/  FSETP.GEU.AND P3, PT, R20, -126, PT ;  /* 0xc2fc00001400780b */ /* 0x000fe20003f6e000 */
[----:B------:R-:W-:Y:S01]  /*a020*/  @!P2 FMUL R76, R76, 0.5 ;  /* 0x3f0000004c4ca820 */ /* 0x000fe20000400000 */
[----:B------:R-:W-:Y:S01]  /*a030*/  FSETP.GEU.AND P6, PT, R21, -126, PT ;  /* 0xc2fc00001500780b */ /* 0x000fe20003fce000 */
[----:B------:R-:W-:Y:S01]  /*a040*/  @!P5 FMUL R39, R39, 0.5 ;  /* 0x3f0000002727d820 */ /* 0x000fe20000400000 */
[----:B------:R-:W-:Y:S01]  /*a050*/  MOV R87, R67 ;  /* 0x0000004300577202 */ /* 0x000fe20000000f00 */
[--C-:B------:R-:W-:Y:S01]  /*a060*/  FFMA R67, R98, UR14, -R2.reuse ;  /* 0x0000000e62437c23 */ /* 0x100fe20008000802 */
[----:B------:R-:W-:Y:S01]  /*a070*/  MOV R88, R69 ;  /* 0x0000004500587202 */ /* 0x000fe20000000f00 */
[----:B------:R-:W-:Y:S01]  /*a080*/  FFMA R69, R100, UR14, -R3 ;  /* 0x0000000e64457c23 */ /* 0x000fe20008000803 */
[----:B------:R-:W1:Y:S01]  /*a090*/  MUFU.EX2 R76, R76 ;  /* 0x0000004c004c7308 */ /* 0x000e620000000800 */
[----:B------:R-:W-:Y:S01]  /*a0a0*/  MOV R117, R87 ;  /* 0x0000005700757202 */ /* 0x000fe20000000f00 */
[----:B------:R-:W-:Y:S01]  /*a0b0*/  FFMA R87, R118, UR14, -R2 ;  /* 0x0000000e76577c23 */ /* 0x000fe20008000802 */
[----:B------:R-:W-:-:S02]  /*a0c0*/  MOV R118, R90 ;  /* 0x0000005a00767202 */ /* 0x000fc40000000f00 */
[----:B------:R-:W-:Y:S01]  /*a0d0*/  @!P3 FMUL R20, R20, 0.5 ;  /* 0x3f0000001414b820 */ /* 0x000fe20000400000 */
[----:B------:R-:W-:Y:S01]  /*a0e0*/  FSETP.GEU.AND P4, PT, R69, -126, PT ;  /* 0xc2fc00004500780b */ /* 0x000fe20003f8e000 */
[----:B------:R-:W-:Y:S01]  /*a0f0*/  @!P6 FMUL R21, R21, 0.5 ;  /* 0x3f0000001515e820 */ /* 0x000fe20000400000 */
[----:B------:R-:W-:Y:S01]  /*a100*/  MOV R90, R88 ;  /* 0x00000058005a7202 */ /* 0x000fe20000000f00 */
[----:B------:R-:W2:Y:S01]  /*a110*/  MUFU.EX2 R39, R39 ;  /* 0x0000002700277308 */ /* 0x000ea20000000800 */
[--C-:B------:R-:W-:Y:S01]  /*a120*/  FFMA R88, R119, UR14, -R2.reuse ;  /* 0x0000000e77587c23 */ /* 0x100fe20008000802 */
[----:B------:R-:W-:Y:S01]  /*a130*/  MOV R119, R93 ;  /* 0x0000005d00777202 */ /* 0x000fe20000000f00 */
[--C-:B------:R-:W-:Y:S01]  /*a140*/  FFMA R98, R129, UR14, -R3.reuse ;  /* 0x0000000e81627c23 */ /* 0x100fe20008000803 */
[----:B------:R-:W-:Y:S01]  /*a150*/  MOV R93, R92 ;  /* 0x0000005c005d7202 */ /* 0x000fe20000000f00 */
[----:B------:R-:W-:Y:S01]  /*a160*/  FFMA R100, R131, UR14, -R2 ;  /* 0x0000000e83647c23 */ /* 0x000fe20008000802 */
[----:B------:R-:W-:Y:S01]  /*a170*/  MOV R92, R89 ;  /* 0x00000059005c7202 */ /* 0x000fe20000000f00 */
[----:B------:R-:W-:Y:S01]  /*a180*/  FFMA R89, R120, UR14, -R3 ;  /* 0x0000000e78597c23 */ /* 0x000fe20008000803 */
[----:B------:R-:W3:Y:S01]  /*a190*/  MUFU.EX2 R20, R20 ;  /* 0x0000001400147308 */ /* 0x000ee20000000800 */
[----:B-1----:R-:W-:Y:S01]  /*a1a0*/  @!P2 FMUL R76, R76, R76 ;  /* 0x0000004c4c4ca220 */ /* 0x002fe20000400000 */
[----:B------:R-:W-:Y:S01]  /*a1b0*/  @!P4 FMUL R69, R69, 0.5 ;  /* 0x3f0000004545c820 */ /* 0x000fe20000400000 */
[----:B------:R-:W-:-:S02]  /*a1c0*/  FSETP.GEU.AND P2, PT, R84, -126, PT ;  /* 0xc2fc00005400780b */ /* 0x000fc40003f4e000 */
[----:B------:R-:W-:Y:S01]  /*a1d0*/  MOV R120, R90 ;  /* 0x0000005a00787202 */ /* 0x000fe20000000f00 */
[--C-:B------:R-:W-:Y:S01]  /*a1e0*/  FFMA R90, R121, UR14, -R3.reuse ;  /* 0x0000000e795a7c23 */ /* 0x100fe20008000803 */
[----:B------:R-:W-:Y:S01]  /*a1f0*/  MOV R121, R91 ;  /* 0x0000005b00797202 */ /* 0x000fe20000000f00 */
[----:B------:R-:W1:Y:S01]  /*a200*/  MUFU.EX2 R21, R21 ;  /* 0x0000001500157308 */ /* 0x000e620000000800 */
[----:B--2---:R-:W-:Y:S01]  /*a210*/  @!P5 FMUL R39, R39, R39 ;  /* 0x000000272727d220 */ /* 0x004fe20000400000 */
[----:B------:R-:W-:Y:S01]  /*a220*/  FSETP.GEU.AND P5, PT, R43, -126, PT ;  /* 0xc2fc00002b00780b */ /* 0x000fe20003fae000 */
[--C-:B------:R-:W-:Y:S01]  /*a230*/  FFMA R91, R122, UR14, -R2.reuse ;  /* 0x0000000e7a5b7c23 */ /* 0x100fe20008000802 */
[----:B------:R-:W-:Y:S01]  /*a240*/  MOV R122, R92 ;  /* 0x0000005c007a7202 */ /* 0x000fe20000000f00 */
[----:B------:R-:W-:Y:S01]  /*a250*/  FFMA R92, R123, UR14, -R2 ;  /* 0x0000000e7b5c7c23 */ /* 0x000fe20008000802 */
[----:B------:R-:W-:Y:S01]  /*a260*/  MOV R123, R93 ;  /* 0x0000005d007b7202 */ /* 0x000fe20000000f00 */
[----:B------:R-:W-:Y:S01]  /*a270*/  FFMA R93, R124, UR14, -R3 ;  /* 0x0000000e7c5d7c23 */ /* 0x000fe20008000803 */
[----:B------:R-:W2:Y:S01]  /*a280*/  MUFU.EX2 R69, R69 ;  /* 0x0000004500457308 */ /* 0x000ea20000000800 */
[----:B---3--:R-:W-:Y:S01]  /*a290*/  @!P3 FMUL R20, R20, R20 ;  /* 0x000000141414b220 */ /* 0x008fe20000400000 */
[----:B------:R-:W-:Y:S01]  /*a2a0*/  FSETP.GEU.AND P3, PT, R31, -126, PT ;  /* 0xc2fc00001f00780b */ /* 0x000fe20003f6e000 */
[----:B------:R-:W-:-:S04]  /*a2b0*/  @!P2 FMUL R84, R84, 0.5 ;  /* 0x3f0000005454a820 */ /* 0x000fc80000400000 */
[----:B------:R-:W-:Y:S01]  /*a2c0*/  @!P5 FMUL R43, R43, 0.5 ;  /* 0x3f0000002b2bd820 */ /* 0x000fe20000400000 */
[----:B-1----:R-:W-:Y:S01]  /*a2d0*/  @!P6 FMUL R21, R21, R21 ;  /* 0x000000151515e220 */ /* 0x002fe20000400000 */
[C---:B------:R-:W-:Y:S01]  /*a2e0*/  FSETP.GEU.AND P6, PT, R28.reuse, -126, PT ;  /* 0xc2fc00001c00780b */ /* 0x040fe20003fce000 */
[----:B------:R-:W1:Y:S05]  /*a2f0*/  MUFU.EX2 R84, R84 ;  /* 0x0000005400547308 */ /* 0x000e6a0000000800 */
[----:B------:R-:W-:Y:S01]  /*a300*/  @!P3 FMUL R31, R31, 0.5 ;  /* 0x3f0000001f1fb820 */ /* 0x000fe20000400000 */
[----:B--2---:R-:W-:Y:S01]  /*a310*/  @!P4 FMUL R69, R69, R69 ;  /* 0x000000454545c220 */ /* 0x004fe20000400000 */
[----:B------:R-:W-:Y:S01]  /*a320*/  FSETP.GEU.AND P4, PT, R77, -126, PT ;  /* 0xc2fc00004d00780b */ /* 0x000fe20003f8e000 */
[----:B------:R-:W2:Y:S04]  /*a330*/  MUFU.EX2 R43, R43 ;  /* 0x0000002b002b7308 */ /* 0x000ea80000000800 */
[----:B------:R-:W-:-:S04]  /*a340*/  @!P6 FMUL R28, R28, 0.5 ;  /* 0x3f0000001c1ce820 */ /* 0x000fc80000400000 */
[----:B------:R-:W3:Y:S01]  /*a350*/  MUFU.EX2 R31, R31 ;  /* 0x0000001f001f7308 */ /* 0x000ee20000000800 */
[----:B-1----:R-:W-:Y:S01]  /*a360*/  @!P2 FMUL R84, R84, R84 ;  /* 0x000000545454a220 */ /* 0x002fe20000400000 */
[----:B------:R-:W-:Y:S02]  /*a370*/  FSETP.GEU.AND P2, PT, R92, -126, PT ;  /* 0xc2fc00005c00780b */ /* 0x000fe40003f4e000 */
[----:B------:R-:W-:-:S04]  /*a380*/  @!P4 FMUL R77, R77, 0.5 ;  /* 0x3f0000004d4dc820 */ /* 0x000fc80000400000 */
[----:B------:R-:W1:Y:S01]  /*a390*/  MUFU.EX2 R28, R28 ;  /* 0x0000001c001c7308 */ /* 0x000e620000000800 */
        /* <DEDUP_REMOVED lines=8> */
[----:B-1----:R-:W-:Y:S01]  /*a420*/  @!P6 FMUL R28, R28, R28 ;  /* 0x0000001c1c1ce220 */ /* 0x002fe20000400000 */
[----:B------:R-:W-:-:S05]  /*a430*/  FSETP.GEU.AND P6, PT, R33, -126, PT ;  /* 0xc2fc00002100780b */ /* 0x000fca0003fce000 */
[----:B------:R-:W-:Y:S01]  /*a440*/  @!P3 FMUL R32, R32, 0.5 ;  /* 0x3f0000002020b820 */ /* 0x000fe20000400000 */
        /* <DEDUP_REMOVED lines=45> */
[----:B-1----:R-:W-:-:S06]  /*a720*/  @!P2 FMUL R108, R108, R108 ;  /* 0x0000006c6c6ca220 */ /* 0x002fcc0000400000 */
[----:B------:R-:W-:Y:S01]  /*a730*/  @!P4 FMUL R101, R101, 0.5 ;  /* 0x3f0000006565c820 */ /* 0x000fe20000400000 */
[----:B------:R-:W1:Y:S01]  /*a740*/  MUFU.EX2 R42, R42 ;  /* 0x0000002a002a7308 */ /* 0x000e620000000800 */
[----:B--2---:R-:W-:Y:S01]  /*a750*/  @!P5 FMUL R56, R56, R56 ;  /* 0x000000383838d220 */ /* 0x004fe20000400000 */
[----:B------:R-:W-:Y:S01]  /*a760*/  FSETP.GEU.AND P5, PT, R59, -126, PT ;  /* 0xc2fc00003b00780b */ /* 0x000fe20003fae000 */
[----:B------:R-:W-:Y:S02]  /*a770*/  WARPGROUP.DEPBAR.LE gsb0, 0x0 ;  /* 0x00008000000079c5 */ /* 0x000fe40000010000 */
[----:B------:R-:W-:Y:S02]  /*a780*/  F2FP.F16.F32.PACK_AB R24, R13, R12 ;  /* 0x0000000c0d18723e */ /* 0x000fe400000000ff */
[----:B------:R-:W-:Y:S01]  /*a790*/  F2FP.F16.F32.PACK_AB R25, R15, R14 ;  /* 0x0000000e0f19723e */ /* 0x000fe200000000ff */
[----:B------:R-:W2:Y:S01]  /*a7a0*/  MUFU.EX2 R101, R101 ;  /* 0x0000006500657308 */ /* 0x000ea20000000800 */
[----:B------:R-:W-:Y:S01]  /*a7b0*/  F2FP.F16.F32.PACK_AB R26, R18, R16 ;  /* 0x00000010121a723e */ /* 0x000fe200000000ff */
[----:B---3--:R-:W-:Y:S01]  /*a7c0*/  @!P3 FMUL R41, R41, R41 ;  /* 0x000000292929b220 */ /* 0x008fe20000400000 */
[----:B------:R-:W-:-:S02]  /*a7d0*/  F2FP.F16.F32.PACK_AB R27, R19, R17 ;  /* 0x00000011131b723e */ /* 0x000fc400000000ff */
[----:B------:R-:W-:Y:S02]  /*a7e0*/  FSETP.GEU.AND P3, PT, R48, -126, PT ;  /* 0xc2fc00003000780b */ /* 0x000fe40003f6e000 */
[----:B------:R-:W-:Y:S01]  /*a7f0*/  WARPGROUP.ARRIVE ;  /* 0x00000000000079c5 */ /* 0x000fe20000000000 */
[----:B------:R-:W-:Y:S01]  /*a800*/  @!P5 FMUL R59, R59, 0.5 ;  /* 0x3f0000003b3bd820 */ /* 0x000fe20000400000 */
[----:B-1----:R-:W-:Y:S01]  /*a810*/  @!P6 FMUL R42, R42, R42 ;  /* 0x0000002a2a2ae220 */ /* 0x002fe20000400000 */
[----:B------:R-:W-:-:S03]  /*a820*/  FSETP.GEU.AND P6, PT, R47, -126, PT ;  /* 0xc2fc00002f00780b */ /* 0x000fc60003fce000 */
[----:B------:R-:W-:Y:S01]  /*a830*/  HGMMA.64x192x16.F32 R152, R24, gdesc[UR4].tnspB, R152, gsb0 ;  /* 0x42e0000418987df0 */ /* 0x000fe20008000898 */
[----:B------:R-:W1:Y:S01]  /*a840*/  MUFU.EX2 R59, R59 ;  /* 0x0000003b003b7308 */ /* 0x000e620000000800 */
[----:B--2---:R-:W-:-:S03]  /*a850*/  @!P4 FMUL R101, R101, R101 ;  /* 0x000000656565c220 */ /* 0x004fc60000400000 */
[----:B------:R-:W-:Y:S01]  /*a860*/  @!P3 FMUL R48, R48, 0.5 ;  /* 0x3f0000003030b820 */ /* 0x000fe20000400000 */
[----:B------:R-:W-:-:S04]  /*a870*/  FSETP.GEU.AND P4, PT, R109, -126, PT ;  /* 0xc2fc00006d00780b */ /* 0x000fc80003f8e000 */
[----:B------:R-:W-:Y:S01]  /*a880*/  @!P6 FMUL R47, R47, 0.5 ;  /* 0x3f0000002f2fe820 */ /* 0x000fe20000400000 */
[----:B------:R-:W2:Y:S01]  /*a890*/  MUFU.EX2 R48, R48 ;  /* 0x0000003000307308 */ /* 0x000ea20000000800 */
[----:B-1----:R-:W-:-:S07]  /*a8a0*/  @!P5 FMUL R59, R59, R59 ;  /* 0x0000003b3b3bd220 */ /* 0x002fce0000400000 */
[----:B------:R-:W1:Y:S01]  /*a8b0*/  MUFU.EX2 R47, R47 ;  /* 0x0000002f002f7308 */ /* 0x000e620000000800 */
[----:B------:R-:W-:Y:S01]  /*a8c0*/  FSETP.GEU.AND P5, PT, R64, -126, PT ;  /* 0xc2fc00004000780b */ /* 0x000fe20003fae000 */
[----:B------:R-:W-:-:S06]  /*a8d0*/  @!P4 FMUL R109, R109, 0.5 ;  /* 0x3f0000006d6dc820 */ /* 0x000fcc0000400000 */
[----:B------:R-:W3:Y:S01]  /*a8e0*/  MUFU.EX2 R109, R109 ;  /* 0x0000006d006d7308 */ /* 0x000ee20000000800 */
[----:B--2---:R-:W-:Y:S01]  /*a8f0*/  @!P3 FMUL R48, R48, R48 ;  /* 0x000000303030b220 */ /* 0x004fe20000400000 */
[----:B------:R-:W-:-:S04]  /*a900*/  FSETP.GEU.AND P3, PT, R49, -126, PT ;  /* 0xc2fc00003100780b */ /* 0x000fc80003f6e000 */
[----:B------:R-:W-:Y:S01]  /*a910*/  @!P5 FMUL R64, R64, 0.5 ;  /* 0x3f0000004040d820 */ /* 0x000fe20000400000 */
[----:B-1----:R-:W-:Y:S01]  /*a920*/  @!P6 FMUL R47, R47, R47 ;  /* 0x0000002f2f2fe220 */ /* 0x002fe20000400000 */
[----:B------:R-:W-:-:S04]  /*a930*/  FSETP.GEU.AND P6, PT, R50, -126, PT ;  /* 0xc2fc00003200780b */ /* 0x000fc80003fce000 */
[----:B------:R-:W1:Y:S03]  /*a940*/  MUFU.EX2 R64, R64 ;  /* 0x0000004000407308 */ /* 0x000e660000000800 */
[----:B------:R-:W-:Y:S01]  /*a950*/  @!P3 FMUL R49, R49, 0.5 ;  /* 0x3f0000003131b820 */ /* 0x000fe20000400000 */
[----:B---3--:R-:W-:-:S05]  /*a960*/  @!P4 FMUL R109, R109, R109 ;  /* 0x0000006d6d6dc220 */ /* 0x008fca0000400000 */
        /* <DEDUP_REMOVED lines=52> */
[----:B------:R-:W-:Y:S02]  /*acb0*/  WARPGROUP.DEPBAR.LE gsb0, 0x0 ;  /* 0x00008000000079c5 */ /* 0x000fe40000010000 */
[----:B------:R-:W-:Y:S02]  /*acc0*/  IADD3 R24, R8, 0x200, RZ ;  /* 0x0000020008187810 */ /* 0x000fe40007ffe0ff */
[----:B------:R-:W-:Y:S02]  /*acd0*/  MOV R25, 0x40000040 ;  /* 0x4000004000197802 */ /* 0x000fe40000000f00 */
[----:B------:R-:W-:Y:S01]  /*ace0*/  R2UR UR6, R24 ;  /* 0x00000000180672ca */ /* 0x000fe200000e0000 */
[----:B--2---:R-:W-:Y:S01]  /*acf0*/  @!P3 FMUL R65, R65, R65 ;  /* 0x000000414141b220 */ /* 0x004fe20000400000 */
[----:B------:R-:W-:-:S02]  /*ad00*/  R2UR UR7, R25 ;  /* 0x00000000190772ca */ /* 0x000fc400000e0000 */
[----:B------:R-:W-:Y:S02]  /*ad10*/  F2FP.F16.F32.PACK_AB R24, R21, R20 ;  /* 0x000000141518723e */ /* 0x000fe400000000ff */
[----:B------:R-:W-:Y:S02]  /*ad20*/  F2FP.F16.F32.PACK_AB R25, R23, R22 ;  /* 0x000000161719723e */ /* 0x000fe400000000ff */
[----:B------:R-:W-:Y:S01]  /*ad30*/  F2FP.F16.F32.PACK_AB R26, R31, R29 ;  /* 0x0000001d1f1a723e */ /* 0x000fe200000000ff */
[----:B---3--:R-:W-:Y:S01]  /*ad40*/  @!P6 FMUL R66, R66, R66 ;  /* 0x000000424242e220 */ /* 0x008fe20000400000 */
[----:B------:R-:W-:Y:S02]  /*ad50*/  F2FP.F16.F32.PACK_AB R27, R30, R28 ;  /* 0x0000001c1e1b723e */ /* 0x000fe400000000ff */
[----:B------:R-:W-:Y:S02]  /*ad60*/  FSETP.GEU.AND P3, PT, R71, -126, PT ;  /* 0xc2fc00004700780b */ /* 0x000fe40003f6e000 */
[----:B------:R-:W-:Y:S01]  /*ad70*/  WARPGROUP.ARRIVE ;  /* 0x00000000000079c5 */ /* 0x000fe20000000000 */
[----:B------:R-:W-:-:S02]  /*ad80*/  FSETP.GEU.AND P6, PT, R70, -126, PT ;  /* 0xc2fc00004600780b */ /* 0x000fc40003fce000 */
[----:B------:R-:W-:-:S03]  /*ad90*/  FSETP.GEU.AND P5, PT, R83, -126, PT ;  /* 0xc2fc00005300780b */ /* 0x000fc60003fae000 */
[----:B------:R-:W-:Y:S05]  /*ada0*/  HGMMA.64x192x16.F32 R152, R24, gdesc[UR4].tnspB, R152, gsb0 ;  /* 0x42e0000418987df0 */ /* 0x000fea0008000898 */
[----:B------:R-:W-:-:S03]  /*adb0*/  @!P3 FMUL R71, R71, 0.5 ;  /* 0x3f0000004747b820 */ /* 0x000fc60000400000 */
[----:B------:R-:W-:Y:S02]  /*adc0*/  @!P6 FMUL R70, R70, 0.5 ;  /* 0x3f0000004646e820 */ /* 0x000fe40000400000 */
[----:B------:R-:W-:Y:S01]  /*add0*/  @!P5 FMUL R83, R83, 0.5 ;  /* 0x3f0000005353d820 */ /* 0x000fe20000400000 */
[----:B------:R-:W1:Y:S08]  /*ade0*/  MUFU.EX2 R71, R71 ;  /* 0x0000004700477308 */ /* 0x000e700000000800 */
[----:B------:R-:W2:Y:S08]  /*adf0*/  MUFU.EX2 R70, R70 ;  /* 0x0000004600467308 */ /* 0x000eb00000000800 */
        /* <DEDUP_REMOVED lines=59> */
[----:B------:R-:W-:Y:S02]  /*b1b0*/  WARPGROUP.DEPBAR.LE gsb0, 0x0 ;  /* 0x00008000000079c5 */ /* 0x000fe40000010000 */
[----:B------:R-:W-:Y:S01]  /*b1c0*/  IADD3 R24, R8, 0x280, RZ ;  /* 0x0000028008187810 */ /* 0x000fe20007ffe0ff */
[----:B------:R-:W-:Y:S01]  /*b1d0*/  @!P5 FMUL R104, R104, 0.5 ;  /* 0x3f0000006868d820 */ /* 0x000fe20000400000 */
[----:B------:R-:W-:Y:S02]  /*b1e0*/  MOV R25, 0x40000040 ;  /* 0x4000004000197802 */ /* 0x000fe40000000f00 */
[----:B------:R-:W-:Y:S01]  /*b1f0*/  R2UR UR6, R24 ;  /* 0x00000000180672ca */ /* 0x000fe200000e0000 */
[----:B-1----:R-:W-:Y:S01]  /*b200*/  @!P3 FMUL R89, R89, R89 ;  /* 0x000000595959b220 */ /* 0x002fe20000400000 */
[----:B------:R-:W-:Y:S01]  /*b210*/  R2UR UR7, R25 ;  /* 0x00000000190772ca */ /* 0x000fe200000e0000 */
[----:B------:R-:W1:Y:S01]  /*b220*/  MUFU.EX2 R104, R104 ;  /* 0x0000006800687308 */ /* 0x000e620000000800 */
[----:B------:R-:W-:-:S02]  /*b230*/  F2FP.F16.F32.PACK_AB R24, R33, R32 ;  /* 0x000000202118723e */ /* 0x000fc400000000ff */
[----:B------:R-:W-:Y:S02]  /*b240*/  F2FP.F16.F32.PACK_AB R25, R35, R34 ;  /* 0x000000222319723e */ /* 0x000fe400000000ff */
[----:B------:R-:W-:Y:S01]  /*b250*/  F2FP.F16.F32.PACK_AB R26, R37, R36 ;  /* 0x00000024251a723e */ /* 0x000fe200000000ff */
[----:B--2---:R-:W-:Y:S01]  /*b260*/  @!P6 FMUL R90, R90, R90 ;  /* 0x0000005a5a5ae220 */ /* 0x004fe20000400000 */
[----:B------:R-:W-:Y:S02]  /*b270*/  F2FP.F16.F32.PACK_AB R27, R39, R38 ;  /* 0x00000026271b723e */ /* 0x000fe400000000ff */
[----:B------:R-:W-:Y:S02]  /*b280*/  FSETP.GEU.AND P3, PT, R94, -126, PT ;  /* 0xc2fc00005e00780b */ /* 0x000fe40003f6e000 */
[----:B------:R-:W-:Y:S01]  /*b290*/  WARPGROUP.ARRIVE ;  /* 0x00000000000079c5 */ /* 0x000fe20000000000 */
[----:B------:R-:W-:-:S05]  /*b2a0*/  FSETP.GEU.AND P6, PT, R95, -126, PT ;  /* 0xc2fc00005f00780b */ /* 0x000fca0003fce000 */
[----:B------:R-:W-:Y:S01]  /*b2b0*/  HGMMA.64x192x16.F32 R152, R24, gdesc[UR4].tnspB, R152, gsb0 ;  /* 0x42e0000418987df0 */ /* 0x000fe20008000898 */
[----:B-1----:R-:W-:Y:S01]  /*b2c0*/  @!P5 FMUL R104, R104, R104 ;  /* 0x000000686868d220 */ /* 0x002fe20000400000 */
[----:B------:R-:W-:-:S03]  /*b2d0*/  FSETP.GEU.AND P5, PT, R107, -126, PT ;  /* 0xc2fc00006b00780b */ /* 0x000fc60003fae000 */
[----:B------:R-:W-:-:S03]  /*b2e0*/  @!P3 FMUL R94, R94, 0.5 ;  /* 0x3f0000005e5eb820 */ /* 0x000fc60000400000 */
[----:B------:R-:W-:-:S03]  /*b2f0*/  @!P6 FMUL R95, R95, 0.5 ;  /* 0x3f0000005f5fe820 */ /* 0x000fc60000400000 */
[----:B------:R-:W1:Y:S04]  /*b300*/  MUFU.EX2 R94, R94 ;  /* 0x0000005e005e7308 */ /* 0x000e680000000800 */
[----:B------:R-:W-:-:S04]  /*b310*/  @!P5 FMUL R107, R107, 0.5 ;  /* 0x3f0000006b6bd820 */ /* 0x000fc80000400000 */
        /* <DEDUP_REMOVED lines=23> */
[----:B-1----:R-:W-:Y:S01]  /*b490*/  @!P3 FMUL R102, R102, R102 ;  /* 0x000000666666b220 */ /* 0x002fe20000400000 */
[----:B------:R-:W-:Y:S01]  /*b4a0*/  FSETP.GEU.AND P3, PT, R105, -126, PT ;  /* 0xc2fc00006900780b */ /* 0x000fe20003f6e000 */
[----:B--2---:R-:W-:Y:S01]  /*b4b0*/  @!P6 FMUL R103, R103, R103 ;  /* 0x000000676767e220 */ /* 0x004fe20000400000 */
[----:B------:R-:W-:-:S11]  /*b4c0*/  FSETP.GEU.AND P6, PT, R106, -126, PT ;  /* 0xc2fc00006a00780b */ /* 0x000fd60003fce000 */
[----:B------:R-:W-:-:S06]  /*b4d0*/  @!P3 FMUL R105, R105, 0.5 ;  /* 0x3f0000006969b820 */ /* 0x000fcc0000400000 */
        /* <DEDUP_REMOVED lines=12> */
[----:B--2---:R-:W-:Y:S01]  /*b5a0*/  @!P6 FMUL R111, R111, R111 ;  /* 0x0000006f6f6fe220 */ /* 0x004fe20000400000 */
[----:B------:R-:W-:Y:S02]  /*b5b0*/  WARPGROUP.DEPBAR.LE gsb0, 0x0 ;  /* 0x00008000000079c5 */ /* 0x000fe40000010000 */
[----:B------:R-:W-:Y:S02]  /*b5c0*/  IADD3 R24, R8, 0x300, RZ ;  /* 0x0000030008187810 */ /* 0x000fe40007ffe0ff */
[----:B------:R-:W-:Y:S02]  /*b5d0*/  MOV R25, 0x40000040 ;  /* 0x4000004000197802 */ /* 0x000fe40000000f00 */
[----:B------:R-:W-:Y:S02]  /*b5e0*/  R2UR UR6, R24 ;  /* 0x00000000180672ca */ /* 0x000fe400000e0000 */
[----:B------:R-:W-:-:S02]  /*b5f0*/  R2UR UR7, R25 ;  /* 0x00000000190772ca */ /* 0x000fc400000e0000 */
[----:B------:R-:W-:Y:S02]  /*b600*/  F2FP.F16.F32.PACK_AB R24, R42, R41 ;  /* 0x000000292a18723e */ /* 0x000fe400000000ff */
[----:B------:R-:W-:Y:S02]  /*b610*/  F2FP.F16.F32.PACK_AB R25, R44, R43 ;  /* 0x0000002b2c19723e */ /* 0x000fe400000000ff */
[----:B------:R-:W-:Y:S02]  /*b620*/  F2FP.F16.F32.PACK_AB R26, R48, R46 ;  /* 0x0000002e301a723e */ /* 0x000fe400000000ff */
[----:B------:R-:W-:-:S04]  /*b630*/  F2FP.F16.F32.PACK_AB R27, R45, R47 ;  /* 0x0000002f2d1b723e */ /* 0x000fc800000000ff */
[----:B------:R-:W-:-:S06]  /*b640*/  WARPGROUP.ARRIVE ;  /* 0x00000000000079c5 */ /* 0x000fcc0000000000 */
[----:B------:R-:W-:Y:S03]  /*b650*/  HGMMA.64x192x16.F32 R152, R24, gdesc[UR4].tnspB, R152, gsb0 ;  /* 0x42e0000418987df0 */ /* 0x000fe60008000898 */
        /* <DEDUP_REMOVED lines=87> */
[----:B------:R-:W-:Y:S01]  /*bbd0*/  HGMMA.64x192x16.F32 R152, R24, gdesc[UR4].tnspB, R152, gsb0 ;  /* 0x42e0000418987df0 */ /* 0x000fe20008000898 */
[----:B------:R-:W-:Y:S01]  /*bbe0*/  FFMA R147, R147, UR14, -R2 ;  /* 0x0000000e93937c23 */ /* 0x000fe20008000802 */
[----:B------:R-:W-:-:S04]  /*bbf0*/  FFMA R149, R149, UR14, -R3 ;  /* 0x0000000e95957c23 */ /* 0x000fc80008000803 */
[----:B------:R-:W-:-:S13]  /*bc00*/  FSETP.GEU.AND P2, PT, R147, -126, PT ;  /* 0xc2fc00009300780b */ /* 0x000fda0003f4e000 */
[----:B------:R-:W-:Y:S01]  /*bc10*/  @!P2 FMUL R147, R147, 0.5 ;  /* 0x3f0000009393a820 */ /* 0x000fe20000400000 */
[----:B------:R-:W-:Y:S02]  /*bc20*/  WARPGROUP.DEPBAR.LE gsb0, 0x0 ;  /* 0x00008000000079c5 */ /* 0x000fe40000010000 */
[----:B------:R-:W-:Y:S01]  /*bc30*/  FADD R24, R122, R123 ;  /* 0x0000007b7a187221 */ /* 0x000fe20000000000 */
[----:B------:R-:W-:-:S03]  /*bc40*/  FADD R25, R120, R121 ;  /* 0x0000007978197221 */ /* 0x000fc60000000000 */
[----:B------:R-:W-:Y:S01]  /*bc50*/  FADD R24, R24, R119 ;  /* 0x0000007718187221 */ /* 0x000fe20000000000 */
[----:B------:R-:W-:-:S03]  /*bc60*/  FADD R25, R25, R118 ;  /* 0x0000007619197221 */ /* 0x000fc60000000000 */
[----:B------:R-:W-:Y:S01]  /*bc70*/  FADD R24, R24, R117 ;  /* 0x0000007518187221 */ /* 0x000fe20000000000 */
[----:B------:R-:W-:-:S03]  /*bc80*/  FADD R25, R25, R116 ;  /* 0x0000007419197221 */ /* 0x000fc60000000000 */
[----:B------:R-:W-:Y:S01]  /*bc90*/  FADD R24, R24, R115 ;  /* 0x0000007318187221 */ /* 0x000fe20000000000 */
[----:B------:R-:W-:-:S03]  /*bca0*/  FADD R25, R25, R114 ;  /* 0x0000007219197221 */ /* 0x000fc60000000000 */
[----:B------:R-:W-:Y:S02]  /*bcb0*/  FADD R24, R24, R113 ;  /* 0x0000007118187221 */ /* 0x000fe40000000000 */
[----:B------:R-:W2:Y:S01]  /*bcc0*/  LDL.LU R113, [R1+0x18] ;  /* 0x0000180001717983 */ /* 0x000ea20000300800 */
[----:B------:R-:W-:Y:S01]  /*bcd0*/  FADD R252, R25, R252 ;  /* 0x000000fc19fc7221 */ /* 0x000fe20000000000 */
[----:B------:R-:W-:Y:S01]  /*bce0*/  FADD R251, R24, R251 ;  /* 0x000000fb18fb7221 */ /* 0x000fe20000000000 */
[----:B------:R-:W-:Y:S01]  /*bcf0*/  IADD3 R8, R8, 0x780, RZ ;  /* 0x0000078008087810 */ /* 0x000fe20007ffe0ff */
[----:B------:R-:W1:Y:S01]  /*bd00*/  S2R R114, SR_CgaCtaId ;  /* 0x0000000000727919 */ /* 0x000e620000008800 */
[----:B------:R-:W-:Y:S01]  /*bd10*/  FADD R249, R252, R249 ;  /* 0x000000f9fcf97221 */ /* 0x000fe20000000000 */
[----:B------:R-:W-:Y:S01]  /*bd20*/  FADD R251, R251, R250 ;  /* 0x000000fafbfb7221 */ /* 0x000fe20000000000 */
[----:B------:R-:W-:Y:S02]  /*bd30*/  R2UR UR6, R8 ;  /* 0x00000000080672ca */ /* 0x000fe400000e0000 */
[----:B------:R-:W-:Y:S01]  /*bd40*/  FADD R248, R249, R248 ;  /* 0x000000f8f9f87221 */ /* 0x000fe20000000000 */
[----:B------:R-:W-:-:S03]  /*bd50*/  FADD R251, R251, R40 ;  /* 0x00000028fbfb7221 */ /* 0x000fc60000000000 */
[----:B------:R-:W-:Y:S01]  /*bd60*/  FADD R5, R248, R5 ;  /* 0x00000005f8057221 */ /* 0x000fe20000000000 */
[----:B------:R-:W-:-:S03]  /*bd70*/  FADD R4, R251, R4 ;  /* 0x00000004fb047221 */ /* 0x000fc60000000000 */
[----:B------:R-:W-:Y:S01]  /*bd80*/  FADD R6, R5, R6 ;  /* 0x0000000605067221 */ /* 0x000fe20000000000 */
[----:B------:R-:W-:Y:S01]  /*bd90*/  FFMA R5, R145, UR14, -R3 ;  /* 0x0000000e91057c23 */ /* 0x000fe20008000803 */
[----:B------:R-:W-:Y:S01]  /*bda0*/  FADD R7, R4, R7 ;  /* 0x0000000704077221 */ /* 0x000fe20000000000 */
[----:B------:R-:W-:Y:S01]  /*bdb0*/  FFMA R4, R144, UR14, -R3 ;  /* 0x0000000e90047c23 */ /* 0x000fe20008000803 */
[----:B------:R-:W-:Y:S01]  /*bdc0*/  FADD R6, R6, R9 ;  /* 0x0000000906067221 */ /* 0x000fe20000000000 */
[----:B------:R-:W-:Y:S01]  /*bdd0*/  MOV R9, 0x40000040 ;  /* 0x4000004000097802 */ /* 0x000fe20000000f00 */
[----:B------:R-:W-:Y:S01]  /*bde0*/  FADD R7, R7, R10 ;  /* 0x0000000a07077221 */ /* 0x000fe20000000000 */
[----:B------:R-:W-:Y:S01]  /*bdf0*/  FSETP.GEU.AND P6, PT, R5, -126, PT ;  /* 0xc2fc00000500780b */ /* 0x000fe20003fce000 */
[----:B------:R-:W-:Y:S01]  /*be00*/  FADD R11, R6, R11 ;  /* 0x0000000b060b7221 */ /* 0x000fe20000000000 */
[----:B------:R-:W-:Y:S01]  /*be10*/  FFMA R6, R146, UR14, -R2 ;  /* 0x0000000e92067c23 */ /* 0x000fe20008000802 */
[----:B------:R-:W-:Y:S01]  /*be20*/  FSETP.GEU.AND P3, PT, R4, -126, PT ;  /* 0xc2fc00000400780b */ /* 0x000fe20003f6e000 */
[----:B------:R-:W-:Y:S01]  /*be30*/  FADD R12, R7, R12 ;  /* 0x0000000c070c7221 */ /* 0x000fe20000000000 */
[----:B------:R-:W-:Y:S01]  /*be40*/  FADD R14, R11, R14 ;  /* 0x0000000e0b0e7221 */ /* 0x000fe20000000000 */
[----:B------:R-:W-:Y:S01]  /*be50*/  FFMA R7, R148, UR14, -R3 ;  /* 0x0000000e94077c23 */ /* 0x000fe20008000803 */
[----:B------:R-:W-:Y:S01]  /*be60*/  FSETP.GEU.AND P5, PT, R6, -126, PT ;  /* 0xc2fc00000600780b */ /* 0x000fe20003fae000 */
[----:B------:R-:W-:Y:S01]  /*be70*/  FADD R13, R12, R13 ;  /* 0x0000000d0c0d7221 */ /* 0x000fe20000000000 */
[----:B------:R-:W-:Y:S01]  /*be80*/  FADD R14, R14, R15 ;  /* 0x0000000f0e0e7221 */ /* 0x000fe20000000000 */
[--C-:B------:R-:W-:Y:S01]  /*be90*/  FFMA R10, R150, UR14, -R2.reuse ;  /* 0x0000000e960a7c23 */ /* 0x100fe20008000802 */
[----:B------:R-:W-:Y:S01]  /*bea0*/  FFMA R11, R151, UR14, -R2 ;  /* 0x0000000e970b7c23 */ /* 0x000fe20008000802 */
[----:B------:R-:W-:Y:S01]  /*beb0*/  FADD R13, R13, R16 ;  /* 0x000000100d0d7221 */ /* 0x000fe20000000000 */
[----:B------:R-:W-:Y:S01]  /*bec0*/  @!P6 FMUL R5, R5, 0.5 ;  /* 0x3f0000000505e820 */ /* 0x000fe20000400000 */
[----:B------:R-:W-:Y:S01]  /*bed0*/  FADD R14, R14, R17 ;  /* 0x000000110e0e7221 */ /* 0x000fe20000000000 */
[----:B------:R-:W-:Y:S01]  /*bee0*/  FSETP.GEU.AND P4, PT, R7, -126, PT ;  /* 0xc2fc00000700780b */ /* 0x000fe20003f8e000 */
[----:B------:R-:W-:Y:S01]  /*bef0*/  @!P3 FMUL R4, R4, 0.5 ;  /* 0x3f0000000404b820 */ /* 0x000fe20000400000 */
[----:B------:R-:W-:Y:S01]  /*bf00*/  FADD R13, R13, R18 ;  /* 0x000000120d0d7221 */ /* 0x000fe20000000000 */
[----:B------:R-:W-:Y:S01]  /*bf10*/  FADD R19, R14, R19 ;  /* 0x000000130e137221 */ /* 0x000fe20000000000 */
[----:B------:R-:W3:Y:S01]  /*bf20*/  MUFU.EX2 R5, R5 ;  /* 0x0000000500057308 */ /* 0x000ee20000000800 */
[----:B------:R-:W-:Y:S01]  /*bf30*/  @!P5 FMUL R6, R6, 0.5 ;  /* 0x3f0000000606d820 */ /* 0x000fe20000400000 */
[----:B------:R-:W-:Y:S01]  /*bf40*/  FADD R20, R13, R20 ;  /* 0x000000140d147221 */ /* 0x000fe20000000000 */
[----:B------:R-:W-:Y:S01]  /*bf50*/  FADD R22, R19, R22 ;  /* 0x0000001613167221 */ /* 0x000fe20000000000 */
[----:B------:R-:W-:-:S02]  /*bf60*/  R2UR UR7, R9 ;  /* 0x00000000090772ca */ /* 0x000fc400000e0000 */
[----:B------:R-:W-:Y:S01]  /*bf70*/  FADD R20, R20, R21 ;  /* 0x0000001514147221 */ /* 0x000fe20000000000 */
[----:B------:R-:W-:Y:S01]  /*bf80*/  FADD R23, R22, R23 ;  /* 0x0000001716177221 */ /* 0x000fe20000000000 */
[----:B------:R-:W4:Y:S01]  /*bf90*/  MUFU.EX2 R6, R6 ;  /* 0x0000000600067308 */ /* 0x000f220000000800 */
[----:B------:R-:W-:Y:S01]  /*bfa0*/  @!P4 FMUL R7, R7, 0.5 ;  /* 0x3f0000000707c820 */ /* 0x000fe20000400000 */
[----:B------:R-:W-:Y:S01]  /*bfb0*/  FADD R20, R20, R29 ;  /* 0x0000001d14147221 */ /* 0x000fe20000000000 */
[----:B------:R-:W-:-:S03]  /*bfc0*/  FADD R23, R23, R28 ;  /* 0x0000001c17177221 */ /* 0x000fc60000000000 */
[----:B------:R-:W-:Y:S01]  /*bfd0*/  FADD R31, R20, R31 ;  /* 0x0000001f141f7221 */ /* 0x000fe20000000000 */
[----:B------:R-:W-:Y:S01]  /*bfe0*/  FADD R23, R23, R30 ;  /* 0x0000001e17177221 */ /* 0x000fe20000000000 */
[----:B------:R-:W5:Y:S01]  /*bff0*/  MUFU.EX2 R4, R4 ;  /* 0x0000000400047308 */ /* 0x000f620000000800 */
[----:B---3--:R-:W-:Y:S01]  /*c000*/  @!P6 FMUL R5, R5, R5 ;  /* 0x000000050505e220 */ /* 0x008fe20000400000 */
[----:B------:R-:W-:Y:S01]  /*c010*/  FSETP.GEU.AND P6, PT, R10, -126, PT ;  /* 0xc2fc00000a00780b */ /* 0x000fe20003fce000 */
[----:B------:R-:W-:Y:S01]  /*c020*/  FADD R32, R31, R32 ;  /* 0x000000201f207221 */ /* 0x000fe20000000000 */
[----:B------:R-:W-:-:S03]  /*c030*/  FADD R34, R23, R34 ;  /* 0x0000002217227221 */ /* 0x000fc60000000000 */
[----:B------:R-:W-:Y:S01]  /*c040*/  FADD R33, R32, R33 ;  /* 0x0000002120217221 */ /* 0x000fe20000000000 */
[----:B------:R-:W-:Y:S01]  /*c050*/  FADD R35, R34, R35 ;  /* 0x0000002322237221 */ /* 0x000fe20000000000 */
[----:B----4-:R-:W-:Y:S01]  /*c060*/  @!P5 FMUL R6, R6, R6 ;  /* 0x000000060606d220 */ /* 0x010fe20000400000 */
[----:B------:R-:W-:Y:S01]  /*c070*/  FSETP.GEU.AND P5, PT, R11, -126, PT ;  /* 0xc2fc00000b00780b */ /* 0x000fe20003fae000 */
[----:B------:R-:W3:Y:S01]  /*c080*/  MUFU.EX2 R3, R147 ;  /* 0x0000009300037308 */ /* 0x000ee20000000800 */
[----:B------:R-:W-:Y:S01]  /*c090*/  FADD R36, R33, R36 ;  /* 0x0000002421247221 */ /* 0x000fe20000000000 */
[----:B------:R-:W-:Y:S02]  /*c0a0*/  FADD R38, R35, R38 ;  /* 0x0000002623267221 */ /* 0x000fe40000000000 */
[----:B------:R-:W-:Y:S01]  /*c0b0*/  @!P6 FMUL R10, R10, 0.5 ;  /* 0x3f0000000a0ae820 */ /* 0x000fe20000400000 */
[----:B------:R-:W-:Y:S01]  /*c0c0*/  FADD R36, R36, R37 ;  /* 0x0000002524247221 */ /* 0x000fe20000000000 */
[----:B-----5:R-:W-:Y:S01]  /*c0d0*/  @!P3 FMUL R4, R4, R4 ;  /* 0x000000040404b220 */ /* 0x020fe20000400000 */
[----:B------:R-:W-:Y:S01]  /*c0e0*/  FSETP.GEU.AND P3, PT, R149, -126, PT ;  /* 0xc2fc00009500780b */ /* 0x000fe20003f6e000 */
[----:B------:R-:W4:Y:S01]  /*c0f0*/  MUFU.EX2 R7, R7 ;  /* 0x0000000700077308 */ /* 0x000f220000000800 */
[----:B------:R-:W-:Y:S01]  /*c100*/  FADD R38, R38, R39 ;  /* 0x0000002726267221 */ /* 0x000fe20000000000 */
[----:B------:R-:W-:Y:S01]  /*c110*/  FADD R41, R36, R41 ;  /* 0x0000002924297221 */ /* 0x000fe20000000000 */
[----:B------:R-:W-:Y:S01]  /*c120*/  F2FP.F16.F32.PACK_AB R24, R5, R4 ;  /* 0x000000040518723e */ /* 0x000fe200000000ff */
[----:B------:R-:W-:Y:S01]  /*c130*/  @!P5 FMUL R11, R11, 0.5 ;  /* 0x3f0000000b0bd820 */ /* 0x000fe20000400000 */
[----:B------:R-:W-:Y:S01]  /*c140*/  FADD R43, R38, R43 ;  /* 0x0000002b262b7221 */ /* 0x000fe20000000000 */
[----:B------:R-:W-:-:S02]  /*c150*/  FADD R41, R41, R42 ;  /* 0x0000002a29297221 */ /* 0x000fc40000000000 */
[----:B------:R-:W5:Y:S01]  /*c160*/  MUFU.EX2 R10, R10 ;  /* 0x0000000a000a7308 */ /* 0x000f620000000800 */
[----:B------:R-:W-:Y:S01]  /*c170*/  FADD R44, R43, R44 ;  /* 0x0000002c2b2c7221 */ /* 0x000fe20000000000 */
[----:B------:R-:W-:Y:S01]  /*c180*/  FADD R41, R41, R46 ;  /* 0x0000002e29297221 */ /* 0x000fe20000000000 */
[----:B---3--:R-:W-:Y:S01]  /*c190*/  @!P2 FMUL R3, R3, R3 ;  /* 0x000000030303a220 */ /* 0x008fe20000400000 */
[----:B------:R-:W-:Y:S01]  /*c1a0*/  @!P3 FMUL R149, R149, 0.5 ;  /* 0x3f0000009595b820 */ /* 0x000fe20000400000 */
[----:B------:R-:W-:Y:S01]  /*c1b0*/  FADD R44, R44, R47 ;  /* 0x0000002f2c2c7221 */ /* 0x000fe20000000000 */
[----:B------:R-:W-:Y:S02]  /*c1c0*/  FADD R48, R41, R48 ;  /* 0x0000003029307221 */ /* 0x000fe40000000000 */
[----:B------:R-:W3:Y:S01]  /*c1d0*/  MUFU.EX2 R2, R149 ;  /* 0x0000009500027308 */ /* 0x000ee20000000800 */
[----:B----4-:R-:W-:Y:S01]  /*c1e0*/  @!P4 FMUL R7, R7, R7 ;  /* 0x000000070707c220 */ /* 0x010fe20000400000 */
[----:B------:R-:W-:Y:S01]  /*c1f0*/  FADD R44, R44, R45 ;  /* 0x0000002d2c2c7221 */ /* 0x000fe20000000000 */
[----:B------:R-:W-:Y:S01]  /*c200*/  F2FP.F16.F32.PACK_AB R25, R3, R6 ;  /* 0x000000060319723e */ /* 0x000fe200000000ff */
[----:B------:R-:W-:-:S02]  /*c210*/  FADD R49, R48, R49 ;  /* 0x0000003130317221 */ /* 0x000fc40000000000 */
[----:B------:R-:W-:Y:S02]  /*c220*/  FADD R51, R44, R51 ;  /* 0x000000332c337221 */ /* 0x000fe40000000000 */
[----:B------:R-:W4:Y:S01]  /*c230*/  MUFU.EX2 R11, R11 ;  /* 0x0000000b000b7308 */ /* 0x000f220000000800 */
[----:B-----5:R-:W-:Y:S01]  /*c240*/  @!P6 FMUL R10, R10, R10 ;  /* 0x0000000a0a0ae220 */ /* 0x020fe20000400000 */
[----:B------:R-:W-:Y:S01]  /*c250*/  FADD R50, R49, R50 ;  /* 0x0000003231327221 */ /* 0x000fe20000000000 */
[----:B------:R-:W-:-:S03]  /*c260*/  FADD R52, R51, R52 ;  /* 0x0000003433347221 */ /* 0x000fc60000000000 */
[----:B------:R-:W-:Y:S01]  /*c270*/  FADD R53, R50, R53 ;  /* 0x0000003532357221 */ /* 0x000fe20000000000 */
[----:B------:R-:W-:Y:S01]  /*c280*/  FADD R55, R52, R55 ;  /* 0x0000003734377221 */ /* 0x000fe20000000000 */
[----:B---3--:R-:W-:Y:S02]  /*c290*/  @!P3 FMUL R2, R2, R2 ;  /* 0x000000020202b220 */ /* 0x008fe40000400000 */
[----:B------:R-:W-:Y:S01]  /*c2a0*/  FADD R54, R53, R54 ;  /* 0x0000003635367221 */ /* 0x000fe20000000000 */
[----:B------:R-:W-:Y:S02]  /*c2b0*/  FADD R56, R55, R56 ;  /* 0x0000003837387221 */ /* 0x000fe40000000000 */
[----:B------:R-:W-:Y:S01]  /*c2c0*/  F2FP.F16.F32.PACK_AB R26, R2, R7 ;  /* 0x00000007021a723e */ /* 0x000fe200000000ff */
[----:B------:R-:W-:Y:S01]  /*c2d0*/  FADD R57, R54, R57 ;  /* 0x0000003936397221 */ /* 0x000fe20000000000 */
[----:B------:R-:W-:Y:S01]  /*c2e0*/  FADD R59, R56, R59 ;  /* 0x0000003b383b7221 */ /* 0x000fe20000000000 */
[----:B----4-:R-:W-:-:S02]  /*c2f0*/  @!P5 FMUL R11, R11, R11 ;  /* 0x0000000b0b0bd220 */ /* 0x010fc40000400000 */
[----:B------:R-:W-:Y:S01]  /*c300*/  FADD R58, R57, R58 ;  /* 0x0000003a393a7221 */ /* 0x000fe20000000000 */
[----:B------:R-:W-:Y:S02]  /*c310*/  FADD R60, R59, R60 ;  /* 0x0000003c3b3c7221 */ /* 0x000fe40000000000 */
        /* <DEDUP_REMOVED lines=12> */
[----:B------:R-:W-:-:S02]  /*c3e0*/  FADD R67, R67, R70 ;  /* 0x0000004643437221 */ /* 0x000fc40000000000 */
[----:B------:R-:W-:Y:S02]  /*c3f0*/  FADD R66, R66, R71 ;  /* 0x0000004742427221 */ /* 0x000fe40000000000 */
        /* <DEDUP_REMOVED lines=48> */
[----:B------:R-:W-:Y:S01]  /*c700*/  FADD R4, R4, R11 ;  /* 0x0000000b04047221 */ /* 0x000fe20000000000 */
[----:B--2---:R-:W-:Y:S02]  /*c710*/  IADD3 R8, R113, 0x1, RZ ;  /* 0x0000000171087810 */ /* 0x004fe40007ffe0ff */
[----:B------:R-:W-:Y:S02]  /*c720*/  MOV R113, 0x400 ;  /* 0x0000040000717802 */ /* 0x000fe40000000f00 */
[----:B------:R-:W-:Y:S02]  /*c730*/  ISETP.NE.AND P2, PT, R8, 0x4, PT ;  /* 0x000000040800780c */ /* 0x000fe40003f45270 */
[----:B-1----:R-:W-:Y:S02]  /*c740*/  LEA R113, R114, R113, 0x18 ;  /* 0x0000007172717211 */ /* 0x002fe400078ec0ff */
[----:B------:R-:W-:-:S02]  /*c750*/  SEL R9, R8, RZ, P2 ;  /* 0x000000ff08097207 */ /* 0x000fc40001000000 */
[----:B------:R-:W-:-:S04]  /*c760*/  IADD3 R113, R113, 0x66020, RZ ;  /* 0x0006602071717810 */ /* 0x000fc80007ffe0ff */
[----:B------:R-:W-:-:S04]  /*c770*/  LEA R8, R9, R113, 0x3 ;  /* 0x0000007109087211 */ /* 0x000fc800078e18ff */
[----:B------:R-:W-:Y:S01]  /*c780*/  PRMT R8, RZ, 0x654, R8 ;  /* 0x00000654ff087816 */ /* 0x000fe20000000008 */
[----:B------:R-:W-:-:S03]  /*c790*/  WARPGROUP.DEPBAR.LE gsb0, 0x0 ;  /* 0x00008000000079c5 */ /* 0x000fc60000010000 */
[----:B------:R1:W-:Y:S01]  /*c7a0*/  SYNCS.ARRIVE.TRANS64.RED.A1T0 RZ, [R8+URZ], RZ ;  /* 0x000000ff08ff79a7 */ /* 0x0003e2000810043f */
[----:B------:R-:W-:Y:S05]  /*c7b0*/  @P1 BRA `(.L_x_31) ;  /* 0x0000000400141947 */ /* 0x000fea0003800000 */
[----:B------:R-:W2:Y:S01]  /*c7c0*/  LDL R113, [R1+0x4] ;  /* 0x0000040001717983 */ /* 0x000ea20000100800 */
[----:B------:R-:W-:Y:S01]  /*c7d0*/  BSSY B0, `(.L_x_32) ;  /* 0x0000040000007945 */ /* 0x000fe20003800000 */
[----:B--2---:R-:W-:-:S13]  /*c7e0*/  ISETP.LT.OR P1, PT, R113, 0x1, !P0 ;  /* 0x000000017100780c */ /* 0x004fda0004721670 */
[----:B------:R-:W-:Y:S05]  /*c7f0*/  @P1 BRA `(.L_x_33) ;  /* 0x0000000000f41947 */ /* 0x000fea0003800000 */
[----:B------:R-:W2:Y:S01]  /*c800*/  LDL R13, [R1] ;  /* 0x00000000010d7983 */ /* 0x000ea20000100800 */
[----:B------:R-:W-:Y:S01]  /*c810*/  MOV R14, 0x400 ;  /* 0x00000400000e7802 */ /* 0x000fe20000000f00 */
[----:B------:R-:W3:Y:S01]  /*c820*/  S2R R15, SR_CgaCtaId ;  /* 0x00000000000f7919 */ /* 0x000ee20000008800 */
[----:B------:R-:W4:Y:S02]  /*c830*/  S2R R113, SR_TID.X ;  /* 0x0000000000717919 */ /* 0x000f240000002100 */
[----:B---3--:R-:W-:-:S04]  /*c840*/  LEA R14, R15, R14, 0x18 ;  /* 0x0000000e0f0e7211 */ /* 0x008fc800078ec0ff */
[----:B------:R-:W-:Y:S02]  /*c850*/  LEA R2, R0, R14, 0x3 ;  /* 0x0000000e00027211 */ /* 0x000fe400078e18ff */
[----:B----4-:R-:W-:-:S04]  /*c860*/  LOP3.LUT R12, R113, 0x7f, RZ, 0xc0, !PT ;  /* 0x0000007f710c7812 */ /* 0x010fc800078ec0ff */
[----:B------:R-:W-:Y:S02]  /*c870*/  ISETP.NE.AND P2, PT, R12, RZ, PT ;  /* 0x000000ff0c00720c */ /* 0x000fe40003f45270 */
[----:B--2---:R-:W-:-:S04]  /*c880*/  SHF.L.U32 R3, R13, 0x1f, RZ ;  /* 0x0000001f0d037819 */ /* 0x004fc800000006ff */
[----:B------:R-:W2:Y:S02]  /*c890*/  SYNCS.PHASECHK.TRANS64.TRYWAIT P1, [R2+URZ+0x66020], R3 ;  /* 0x06602003020075a7 */ /* 0x000ea4000802017f */
[----:B--2---:R-:W-:Y:S05]  /*c8a0*/  @!P1 BRA `(.L_x_34) ;  /* 0x0000002c001c9947 */ /* 0x004fea0003800000 */
.L_x_77:
[----:B------:R-:W-:Y:S05]  /*c8b0*/  @P2 BRA `(.L_x_35) ;  /* 0x0000000000182947 */ /* 0x000fea0003800000 */
[----:B------:R-:W3:Y:S01]  /*c8c0*/  S2R R6, SR_TID.X ;  /* 0x0000000000067919 */ /* 0x000ee20000002100 */
[----:B--2---:R-:W-:-:S04]  /*c8d0*/  MOV R3, 0x18000 ;  /* 0x0001800000037802 */ /* 0x004fc80000000f00 */
[----:B------:R4:W-:Y:S01]  /*c8e0*/  SYNCS.ARRIVE.TRANS64 RZ, [R2+URZ+0x66000], R3 ;  /* 0x0660000302ff79a7 */ /* 0x0009e2000800003f */
[----:B---3--:R-:W-:-:S13]  /*c8f0*/  LOP3.LUT P1, RZ, R6, 0x1f, RZ, 0xc0, !PT ;  /* 0x0000001f06ff7812 */ /* 0x008fda000782c0ff */
[----:B----4-:R-:W-:Y:S05]  /*c900*/  @!P1 BRA `(.L_x_35) ;  /* 0x0000000000049947 */ /* 0x010fea0003800000 */
[----:B------:R-:W-:Y:S01]  /*c910*/  BPT.TRAP 0x1 ;  /* 0x000000040000795c */ /* 0x000fe20000300000 */
.L_x_35:
[----:B------:R-:W3:Y:S01]  /*c920*/  S2R R6, SR_CgaCtaId ;  /* 0x0000000000067919 */ /* 0x000ee20000008800 */
[----:B--2---:R-:W-:Y:S01]  /*c930*/  MOV R3, 0x400 ;  /* 0x0000040000037802 */ /* 0x004fe20000000f00 */
[----:B------:R-:W2:Y:S03]  /*c940*/  LDL.LU R7, [R1+0xc] ;  /* 0x00000c0001077983 */ /* 0x000ea60000300800 */
[----:B---3--:R-:W-:Y:S02]  /*c950*/  LEA R3, R6, R3, 0x18 ;  /* 0x0000000306037211 */ /* 0x008fe400078ec0ff */
[----:B------:R-:W3:Y:S03]  /*c960*/  LDL.LU R6, [R1] ;  /* 0x0000000001067983 */ /* 0x000ee60000300800 */
[----:B------:R-:W-:Y:S01]  /*c970*/  IMAD R3, R0, 0x18000, R3 ;  /* 0x0001800000037824 */ /* 0x000fe200078e0203 */
[----:B------:R-:W-:-:S04]  /*c980*/  R2UR UR25, R2 ;  /* 0x00000000021972ca */ /* 0x000fc800000e0000 */
[----:B------:R-:W-:Y:S02]  /*c990*/  R2UR UR8, R3 ;  /* 0x00000000030872ca */ /* 0x000fe400000e0000 */
[----:B------:R-:W-:Y:S01]  /*c9a0*/  IADD3 R0, R0, 0x1, RZ ;  /* 0x0000000100007810 */ /* 0x000fe20007ffe0ff */
[----:B------:R-:W-:-:S03]  /*c9b0*/  UIADD3 UR6, UP0, UR30, 0x2f0, URZ ;  /* 0x000002f01e067890 */ /* 0x000fc6000ff1e03f */
[----:B------:R-:W-:Y:S01]  /*c9c0*/  ISETP.NE.AND P1, PT, R0, 0x4, PT ;  /* 0x000000040000780c */ /* 0x000fe20003f25270 */
[----:B------:R-:W-:Y:S02]  /*c9d0*/  UIADD3.X UR7, URZ, UR31, URZ, UP0, !UPT ;  /* 0x0000001f3f077290 */ /* 0x000fe400087fe43f */
[----:B------:R-:W-:Y:S01]  /*c9e0*/  UIADD3 UR25, UR25, 0x66000, URZ ;  /* 0x0006600019197890 */ /* 0x000fe2000fffe03f */
[----:B------:R-:W-:-:S03]  /*c9f0*/  SEL R2, RZ, 0x1, P1 ;  /* 0x00000001ff027807 */ /* 0x000fc60000800000 */
[----:B------:R-:W-:Y:S02]  /*ca00*/  UIADD3 UR24, UR8, 0x6000, URZ ;  /* 0x0000600008187890 */ /* 0x000fe4000fffe03f */
[----:B------:R-:W-:Y:S02]  /*ca10*/  UIADD3 UR16, UR8, 0xe000, URZ ;  /* 0x0000e00008107890 */ /* 0x000fe4000fffe03f */
[----:B------:R-:W-:Y:S01]  /*ca20*/  UIADD3 UR8, UR8, 0x16000, URZ ;  /* 0x0001600008087890 */ /* 0x000fe2000fffe03f */
[----:B------:R-:W-:Y:S01]  /*ca30*/  UMOV UR32, 0x0 ;  /* 0x0000000000207882 */ /* 0x000fe20000000000 */
[----:B------:R-:W-:Y:S01]  /*ca40*/  UMOV UR33, 0x10000000 ;  /* 0x1000000000217882 */ /* 0x000fe20000000000 */
[----:B------:R-:W-:Y:S01]  /*ca50*/  UMOV UR26, URZ ;  /* 0x0000003f001a7c82 */ /* 0x000fe20008000000 */
[----:B------:R-:W-:Y:S01]  /*ca60*/  UMOV UR28, UR36 ;  /* 0x00000024001c7c82 */ /* 0x000fe20008000000 */
[----:B------:R-:W-:Y:S01]  /*ca70*/  UMOV UR29, UR37 ;  /* 0x00000025001d7c82 */ /* 0x000fe20008000000 */
        /* <DEDUP_REMOVED lines=9> */
[C---:B--2---:R-:W-:Y:S02]  /*cb10*/  R2UR UR27, R7.reuse ;  /* 0x00000000071b72ca */ /* 0x044fe400000e0000 */
[----:B------:R-:W-:-:S11]  /*cb20*/  IADD3 R7, R7, 0x1, RZ ;  /* 0x0000000107077810 */ /* 0x000fd60007ffe0ff */
[----:B------:R-:W-:-:S07]  /*cb30*/  USHF.L.U32 UR27, UR27, 0x8, URZ ;  /* 0x000000081b1b7899 */ /* 0x000fce000800063f */
[----:B------:R-:W-:Y:S01]  /*cb40*/  UMOV UR19, UR27 ;  /* 0x0000001b00137c82 */ /* 0x000fe20008000000 */
[----:B------:R-:W-:Y:S01]  /*cb50*/  UMOV UR11, UR27 ;  /* 0x0000001b000b7c82 */ /* 0x000fe20008000000 */
[----:B------:R2:W-:Y:S01]  /*cb60*/  UTMALDG.4D [UR24], [UR6], desc[UR32] ;  /* 0x00002018060075b4 */ /* 0x0005e20008019000 */
[----:B---3--:R-:W-:Y:S01]  /*cb70*/  LOP3.LUT R6, R6, R2, RZ, 0x3c, !PT ;  /* 0x0000000206067212 */ /* 0x008fe200078e3cff */
[----:B------:R2:W-:Y:S04]  /*cb80*/  UTMALDG.4D [UR16], [UR6], desc[UR32] ;  /* 0x00002010060075b4 */ /* 0x0005e80008019000 */
[----:B------:R2:W-:Y:S01]  /*cb90*/  STL [R1], R6 ;  /* 0x0000000601007387 */ /* 0x0005e20000100800 */
[----:B------:R2:W-:Y:S03]  /*cba0*/  UTMALDG.4D [UR8], [UR6], desc[UR32] ;  /* 0x00002008060075b4 */ /* 0x0005e60008019000 */
[----:B------:R2:W-:Y:S01]  /*cbb0*/  STL [R1+0xc], R7 ;  /* 0x00000c0701007387 */ /* 0x0005e20000100800 */
[----:B------:R-:W-:Y:S01]  /*cbc0*/  NOP ;  /* 0x0000000000007918 */ /* 0x000fe20000000000 */
.L_x_33:
[----:B--2---:R-:W-:Y:S05]  /*cbd0*/  BSYNC B0 ;  /* 0x0000000000007941 */ /* 0x004fea0003800000 */
.L_x_32:
[----:B------:R-:W2:Y:S02]  /*cbe0*/  LDL.LU R2, [R1+0x4] ;  /* 0x0000040001027983 */ /* 0x000ea40000300800 */
[----:B--2---:R-:W-:-:S05]  /*cbf0*/  IADD3 R2, R2, -0x1, RZ ;  /* 0xffffffff02027810 */ /* 0x004fca0007ffe0ff */
[----:B------:R2:W-:Y:S02]  /*cc00*/  STL [R1+0x4], R2 ;  /* 0x0000040201007387 */ /* 0x0005e40000100800 */
.L_x_31:
[----:B--2---:R-:W2:Y:S04]  /*cc10*/  LDL.LU R2, [R1+0x8] ;  /* 0x0000080001027983 */ /* 0x004ea80000300800 */
[----:B------:R-:W3:Y:S04]  /*cc20*/  LDL.LU R6, [R1+0x20] ;  /* 0x0000200001067983 */ /* 0x000ee80000300800 */
[----:B------:R-:W4:Y:S01]  /*cc30*/  LDL.LU R3, [R1+0x1c] ;  /* 0x00001c0001037983 */ /* 0x000f220000300800 */
[----:B-1----:R-:W-:-:S04]  /*cc40*/  IADD3 R8, R9, 0x1, RZ ;  /* 0x0000000109087810 */ /* 0x002fc80007ffe0ff */
[----:B------:R-:W-:-:S04]  /*cc50*/  ISETP.NE.AND P2, PT, R8, 0x4, PT ;  /* 0x000000040800780c */ /* 0x000fc80003f45270 */
[----:B------:R-:W-:Y:S02]  /*cc60*/  SEL R8, R8, RZ, P2 ;  /* 0x000000ff08087207 */ /* 0x000fe40001000000 */
[----:B--2---:R-:W-:-:S04]  /*cc70*/  IADD3 R7, R2, 0x1, RZ ;  /* 0x0000000102077810 */ /* 0x004fc80007ffe0ff */
[----:B------:R-:W-:Y:S02]  /*cc80*/  ISETP.NE.AND P1, PT, R7, 0x4, PT ;  /* 0x000000040700780c */ /* 0x000fe40003f25270 */
[C---:B---3--:R-:W-:Y:S02]  /*cc90*/  IADD3 R9, R6.reuse, -0x1, RZ ;  /* 0xffffffff06097810 */ /* 0x048fe40007ffe0ff */
[----:B------:R-:W-:Y:S02]  /*cca0*/  SEL R2, RZ, 0x1, P1 ;  /* 0x00000001ff027807 */ /* 0x000fe40000800000 */
[----:B------:R-:W-:Y:S02]  /*ccb0*/  ISETP.GT.AND P3, PT, R6, 0x2, PT ;  /* 0x000000020600780c */ /* 0x000fe40003f64270 */
[----:B----4-:R-:W-:Y:S01]  /*ccc0*/  LOP3.LUT R2, R3, R2, RZ, 0x3c, !PT ;  /* 0x0000000203027212 */ /* 0x010fe200078e3cff */
[----:B------:R3:W5:Y:S04]  /*ccd0*/  LDL R6, [R1+0x10] ;  /* 0x0000100001067983 */ /* 0x0007680000100800 */
[----:B------:R3:W5:Y:S04]  /*cce0*/  LDL R3, [R1+0x14] ;  /* 0x0000140001037983 */ /* 0x0007680000100800 */
[----:B------:R3:W-:Y:S04]  /*ccf0*/  STL [R1+0x20], R9 ;  /* 0x0000200901007387 */ /* 0x0007e80000100800 */
[----:B------:R3:W-:Y:S01]  /*cd00*/  STL [R1+0x18], R8 ;  /* 0x0000180801007387 */ /* 0x0007e20000100800 */
[----:B------:R-:W-:Y:S01]  /*cd10*/  SEL R7, R7, RZ, P1 ;  /* 0x000000ff07077207 */ /* 0x000fe20000800000 */
[----:B------:R-:W-:Y:S06]  /*cd20*/  @P3 BRA `(.L_x_36) ;  /* 0xffffff9c00943947 */ /* 0x000fec000383ffff */
.L_x_24:
[----:B------:R-:W-:Y:S05]  /*cd30*/  WARPSYNC.ALL ;  /* 0x0000000000007948 */ /* 0x000fea0003800000 */
[----:B------:R-:W2:Y:S01]  /*cd40*/  SHFL.BFLY PT, R0, R5, 0x1, 0x1f ;  /* 0x0c201f0005007f89 */ /* 0x000ea200000e0000 */
[----:B------:R-:W-:Y:S01]  /*cd50*/  BSSY B0, `(.L_x_37) ;  /* 0x0000025000007945 */ /* 0x000fe20003800000 */
[----:B-----5:R-:W-:Y:S02]  /*cd60*/  MOV R6, 0x3f800000 ;  /* 0x3f80000000067802 */ /* 0x020fe40000000f00 */
[----:B------:R-:W4:Y:S01]  /*cd70*/  SHFL.BFLY PT, R3, R4, 0x1, 0x1f ;  /* 0x0c201f0004037f89 */ /* 0x000f2200000e0000 */
[----:B------:R-:W-:-:S02]  /*cd80*/  MOV R2, 0x3f800000 ;  /* 0x3f80000000027802 */ /* 0x000fc40000000f00 */
[----:B---3--:R-:W-:Y:S01]  /*cd90*/  MOV R9, 0x7f800000 ;  /* 0x7f80000000097802 */ /* 0x008fe20000000f00 */
[----:B--2---:R-:W-:Y:S01]  /*cda0*/  FADD R0, R0, R5 ;  /* 0x0000000500007221 */ /* 0x004fe20000000000 */
[----:B----4-:R-:W-:-:S04]  /*cdb0*/  FADD R14, R3, R4 ;  /* 0x00000004030e7221 */ /* 0x010fc80000000000 */
[----:B------:R-:W2:Y:S04]  /*cdc0*/  SHFL.BFLY PT, R7, R0, 0x2, 0x1f ;  /* 0x0c401f0000077f89 */ /* 0x000ea800000e0000 */
[----:B------:R-:W3:Y:S01]  /*cdd0*/  SHFL.BFLY PT, R15, R14, 0x2, 0x1f ;  /* 0x0c401f000e0f7f89 */ /* 0x000ee200000e0000 */
[C---:B--2---:R-:W-:Y:S01]  /*cde0*/  FSETP.NE.AND P0, PT, R0.reuse, -R7, PT ;  /* 0x800000070000720b */ /* 0x044fe20003f05000 */
[----:B------:R-:W-:Y:S01]  /*cdf0*/  FADD R4, R0, R7 ;  /* 0x0000000700047221 */ /* 0x000fe20000000000 */
[----:B------:R-:W-:Y:S01]  /*ce00*/  MOV R7, 0x7f800000 ;  /* 0x7f80000000077802 */ /* 0x000fe20000000f00 */
[----:B---3--:R-:W-:-:S10]  /*ce10*/  FADD R5, R14, R15 ;  /* 0x0000000f0e057221 */ /* 0x008fd40000000000 */
[----:B------:R-:W-:Y:S05]  /*ce20*/  @!P0 BRA `(.L_x_38) ;  /* 0x00000000005c8947 */ /* 0x000fea0003800000 */
[----:B------:R-:W-:Y:S01]  /*ce30*/  IADD3 R0, R4, 0x1800000, RZ ;  /* 0x0180000004007810 */ /* 0x000fe20007ffe0ff */
[----:B------:R-:W-:Y:S03]  /*ce40*/  BSSY B1, `(.L_x_39) ;  /* 0x000000d000017945 */ /* 0x000fe60003800000 */
[----:B------:R-:W-:-:S04]  /*ce50*/  LOP3.LUT R0, R0, 0x7f800000, RZ, 0xc0, !PT ;  /* 0x7f80000000007812 */ /* 0x000fc800078ec0ff */
[----:B------:R-:W-:-:S13]  /*ce60*/  ISETP.GT.U32.AND P0, PT, R0, 0x1ffffff, PT ;  /* 0x01ffffff0000780c */ /* 0x000fda0003f04070 */
[----:B------:R-:W-:Y:S05]  /*ce70*/  @P0 BRA `(.L_x_40) ;  /* 0x0000000000140947 */ /* 0x000fea0003800000 */
[----:B------:R-:W-:Y:S02]  /*ce80*/  MOV R2, R4 ;  /* 0x0000000400027202 */ /* 0x000fe40000000f00 */
[----:B------:R-:W-:-:S07]  /*ce90*/  MOV R13, 0xceb0 ;  /* 0x0000ceb0000d7802 */ /* 0x000fce0000000f00 */
[----:B-1----:R-:W-:Y:S05]  /*cea0*/  CALL.REL.NOINC `($__internal_0_$__cuda_sm20_rcp_rn_f32_slowpath) ;  /* 0x0000002400b07944 */ /* 0x002fea0003c00000 */
[----:B------:R-:W-:Y:S01]  /*ceb0*/  MOV R2, R0 ;  /* 0x0000000000027202 */ /* 0x000fe20000000f00 */
[----:B------:R-:W-:Y:S06]  /*cec0*/  BRA `(.L_x_41) ;  /* 0x0000000000107947 */ /* 0x000fec0003800000 */
.L_x_40:
[----:B------:R-:W2:Y:S02]  /*ced0*/  MUFU.RCP R3, R4 ;  /* 0x0000000400037308 */ /* 0x000ea40000001000 */
[----:B--2---:R-:W-:-:S04]  /*cee0*/  FFMA R0, R4, R3, -1 ;  /* 0xbf80000004007423 */ /* 0x004fc80000000003 */
[----:B------:R-:W-:-:S04]  /*cef0*/  FADD.FTZ R0, -R0, -RZ ;  /* 0x800000ff00007221 */ /* 0x000fc80000010100 */
[----:B------:R-:W-:-:S07]  /*cf00*/  FFMA R2, R3, R0, R3 ;  /* 0x0000000003027223 */ /* 0x000fce0000000003 */
.L_x_41:
[----:B------:R-:W-:Y:S05]  /*cf10*/  BSYNC B1 ;  /* 0x0000000000017941 */ /* 0x000fea0003800000 */
.L_x_39:
[----:B------:R-:W2:Y:S01]  /*cf20*/  LDL.LU R3, [R1+0x14] ;  /* 0x0000140001037983 */ /* 0x000ea20000300800 */
[----:B------:R-:W-:Y:S01]  /*cf30*/  FSETP.GEU.AND P0, PT, |R4|, 1.175494350822287508e-38, PT ;  /* 0x008000000400780b */ /* 0x000fe20003f0e200 */
[----:B------:R-:W-:-:S12]  /*cf40*/  ULDC UR6, c[0x0][0x600] ;  /* 0x0001800000067ab9 */ /* 0x000fd80000000800 */
[----:B------:R-:W-:-:S04]  /*cf50*/  @!P0 FMUL R4, R4, 16777216 ;  /* 0x4b80000004048820 */ /* 0x000fc80000400000 */
[----:B------:R-:W3:Y:S02]  /*cf60*/  MUFU.LG2 R0, R4 ;  /* 0x0000000400007308 */ /* 0x000ee40000000c00 */
[----:B---3--:R-:W-:-:S04]  /*cf70*/  @!P0 FADD R0, R0, -24 ;  /* 0xc1c0000000008421 */ /* 0x008fc80000000000 */
[----:B------:R-:W-:-:S04]  /*cf80*/  FMUL R0, R0, 0.69314718246459960938 ;  /* 0x3f31721800007820 */ /* 0x000fc80000400000 */
[----:B--2---:R-:W-:-:S07]  /*cf90*/  FFMA R9, R3, UR6, R0 ;  /* 0x0000000603097c23 */ /* 0x004fce0008000000 */
.L_x_38:
[----:B------:R-:W-:Y:S05]  /*cfa0*/  BSYNC B0 ;  /* 0x0000000000007941 */ /* 0x000fea0003800000 */
.L_x_37:
[----:B------:R-:W-:Y:S01]  /*cfb0*/  FSETP.NE.AND P0, PT, R14, -R15, PT ;  /* 0x8000000f0e00720b */ /* 0x000fe20003f05000 */
[----:B------:R-:W-:Y:S01]  /*cfc0*/  ULDC UR4, c[0x0][0x608] ;  /* 0x0001820000047ab9 */ /* 0x000fe20000000800 */
[----:B------:R-:W-:Y:S01]  /*cfd0*/  BSSY B0, `(.L_x_42) ;  /* 0x000004a000007945 */ /* 0x000fe20003800000 */
[----:B------:R-:W-:-:S04]  /*cfe0*/  FMUL R2, R2, UR4 ;  /* 0x0000000402027c20 */ /* 0x000fc80008400000 */
        /* <DEDUP_REMOVED lines=48> */
[----:B------:R-:W-:Y:S06]  /*d2f0*/  @!P0 BRA `(.L_x_43) ;  /* 0x00000000005c8947 */ /* 0x000fec0003800000 */
        /* <DEDUP_REMOVED lines=10> */
.L_x_45:
[----:B------:R-:W2:Y:S02]  /*d3a0*/  MUFU.RCP R6, R5 ;  /* 0x0000000500067308 */ /* 0x000ea40000001000 */
[----:B--2---:R-:W-:-:S04]  /*d3b0*/  FFMA R0, R5, R6, -1 ;  /* 0xbf80000005007423 */ /* 0x004fc80000000006 */
[----:B------:R-:W-:-:S04]  /*d3c0*/  FADD.FTZ R3, -R0, -RZ ;  /* 0x800000ff00037221 */ /* 0x000fc80000010100 */
[----:B------:R-:W-:-:S07]  /*d3d0*/  FFMA R6, R6, R3, R6 ;  /* 0x0000000306067223 */ /* 0x000fce0000000006 */
.L_x_46:
[----:B------:R-:W-:Y:S05]  /*d3e0*/  BSYNC B1 ;  /* 0x0000000000017941 */ /* 0x000fea0003800000 */
.L_x_44:
        /* <DEDUP_REMOVED lines=8> */
.L_x_43:
[----:B------:R-:W-:Y:S05]  /*d470*/  BSYNC B0 ;  /* 0x0000000000007941 */ /* 0x000fea0003800000 */
.L_x_42:
[----:B------:R-:W2:Y:S01]  /*d480*/  S2R R17, SR_TID.X ;  /* 0x0000000000117919 */ /* 0x000ea20000002100 */
[----:B------:R-:W-:Y:S01]  /*d490*/  ULDC UR4, c[0x0][0x608] ;  /* 0x0001820000047ab9 */ /* 0x000fe20000000800 */
[----:B------:R-:W-:Y:S01]  /*d4a0*/  ULDC.64 UR8, c[0x0][0x208] ;  /* 0x0000820000087ab9 */ /* 0x000fe20000000a00 */
[----:B------:R-:W-:Y:S01]  /*d4b0*/  FMUL R6, R6, UR4 ;  /* 0x0000000406067c20 */ /* 0x000fe20008400000 */
[----:B------:R-:W-:Y:S01]  /*d4c0*/  BSSY B0, `(.L_x_47) ;  /* 0x000001a000007945 */ /* 0x000fe20003800000 */
[C---:B--2---:R-:W-:Y:S02]  /*d4d0*/  LOP3.LUT P0, RZ, R17.reuse, 0x3, RZ, 0xc0, !PT ;  /* 0x0000000311ff7812 */ /* 0x044fe4000780c0ff */
[----:B------:R-:W-:-:S04]  /*d4e0*/  LOP3.LUT R0, R17, 0x60, RZ, 0xc0, !PT ;  /* 0x0000006011007812 */ /* 0x000fc800078ec0ff */
[----:B------:R-:W-:-:S07]  /*d4f0*/  SHF.R.U32.HI R16, RZ, 0x5, R0 ;  /* 0x00000005ff107819 */ /* 0x000fce0000011600 */
[----:B------:R-:W-:Y:S05]  /*d500*/  @P0 BRA `(.L_x_48) ;  /* 0x0000000000540947 */ /* 0x000fea0003800000 */
[----:B------:R-:W2:Y:S01]  /*d510*/  S2UR UR4, SR_CTAID.X ;  /* 0x00000000000479c3 */ /* 0x000ea20000002500 */
[----:B------:R-:W-:Y:S02]  /*d520*/  SHF.R.U32.HI R0, RZ, 0x2, R17 ;  /* 0x00000002ff007819 */ /* 0x000fe40000011611 */
[----:B------:R-:W-:Y:S02]  /*d530*/  SHF.L.U32 R3, R16, 0x4, RZ ;  /* 0x0000000410037819 */ /* 0x000fe400000006ff */
[----:B------:R-:W-:-:S04]  /*d540*/  LOP3.LUT R0, R0, 0x7, RZ, 0xc0, !PT ;  /* 0x0000000700007812 */ /* 0x000fc800078ec0ff */
[----:B------:R-:W-:Y:S01]  /*d550*/  LOP3.LUT R0, R3, 0xfffffff0, R0, 0xe2, !PT ;  /* 0xfffffff003007812 */ /* 0x000fe200078ee200 */
[----:B--2---:R-:W-:-:S03]  /*d560*/  USHF.L.U32 UR6, UR4, 0x6, URZ ;  /* 0x0000000604067899 */ /* 0x004fc6000800063f */
[----:B------:R-:W-:Y:S02]  /*d570*/  ULDC.64 UR4, c[0x0][0x688] ;  /* 0x0001a20000047ab9 */ /* 0x000fe40000000a00 */
[----:B------:R-:W-:Y:S02]  /*d580*/  UIMAD UR4, UR36, UR4, UR6 ;  /* 0x00000004240472a4 */ /* 0x000fe4000f8e0206 */
[----:B------:R-:W-:Y:S02]  /*d590*/  LOP3.LUT R2, R0, UR6, RZ, 0xfc, !PT ;  /* 0x0000000600027c12 */ /* 0x000fe4000f8efcff */
[----:B------:R-:W-:Y:S02]  /*d5a0*/  UIMAD UR4, UR37, UR5, UR4 ;  /* 0x00000005250472a4 */ /* 0x000fe4000f8e0204 */
[C---:B------:R-:W-:Y:S01]  /*d5b0*/  IADD3 R3, R2.reuse, 0x8, RZ ;  /* 0x0000000802037810 */ /* 0x040fe20007ffe0ff */
[----:B------:R-:W-:Y:S02]  /*d5c0*/  ULDC UR5, c[0x0][0x288] ;  /* 0x0000a20000057ab9 */ /* 0x000fe40000000800 */
[----:B------:R-:W-:-:S02]  /*d5d0*/  ISETP.GE.U32.AND P0, PT, R2, UR5, PT ;  /* 0x0000000502007c0c */ /* 0x000fc4000bf06070 */
[----:B------:R-:W-:Y:S02]  /*d5e0*/  IADD3 R0, P2, R0, UR4, RZ ;  /* 0x0000000400007c10 */ /* 0x000fe4000ff5e0ff */
[----:B------:R-:W-:Y:S01]  /*d5f0*/  ISETP.GE.U32.AND P1, PT, R3, UR5, PT ;  /* 0x0000000503007c0c */ /* 0x000fe2000bf26070 */
[----:B------:R-:W-:Y:S01]  /*d600*/  ULDC.64 UR4, c[0x0][0x680] ;  /* 0x0001a00000047ab9 */ /* 0x000fe20000000a00 */
[----:B------:R-:W-:Y:S02]  /*d610*/  IADD3.X R3, RZ, RZ, RZ, P2, !PT ;  /* 0x000000ffff037210 */ /* 0x000fe400017fe4ff */
[----:B------:R-:W-:-:S04]  /*d620*/  LEA R2, P2, R0, UR4, 0x2 ;  /* 0x0000000400027c11 */ /* 0x000fc8000f8410ff */
[----:B------:R-:W-:-:S05]  /*d630*/  LEA.HI.X R3, R0, UR5, R3, 0x2, P2 ;  /* 0x0000000500037c11 */ /* 0x000fca00090f1403 */
[----:B------:R2:W-:Y:S04]  /*d640*/  @!P0 STG.E desc[UR8][R2.64], R9 ;  /* 0x0000000902008986 */ /* 0x0005e8000c101908 */
[----:B------:R2:W-:Y:S02]  /*d650*/  @!P1 STG.E desc[UR8][R2.64+0x20], R7 ;  /* 0x0000200702009986 */ /* 0x0005e4000c101908 */
.L_x_48:
[----:B------:R-:W-:Y:S05]  /*d660*/  BSYNC B0 ;  /* 0x0000000000007941 */ /* 0x000fea0003800000 */
.L_x_47:
[----:B------:R-:W-:Y:S01]  /*d670*/  ULDC.64 UR4, c[0x0][0x730] ;  /* 0x0001cc0000047ab9 */ /* 0x000fe20000000a00 */
[-C--:B------:R-:W-:Y:S01]  /*d680*/  FMUL R154, R154, R6.reuse ;  /* 0x000000069a9a7220 */ /* 0x080fe20000400000 */
[----:B------:R-:W-:Y:S01]  /*d690*/  ISETP.NE.U32.AND P0, PT, RZ, UR4, PT ;  /* 0x00000004ff007c0c */ /* 0x000fe2000bf05070 */
[-C--:B------:R-:W-:Y:S01]  /*d6a0*/  FMUL R18, R155, R6.reuse ;  /* 0x000000069b127220 */ /* 0x080fe20000400000 */
[-C--:B------:R-:W-:Y:S01]  /*d6b0*/  FMUL R158, R158, R6.reuse ;  /* 0x000000069e9e7220 */ /* 0x080fe20000400000 */
[-C--:B------:R-:W-:Y:S01]  /*d6c0*/  FMUL R22, R159, R6.reuse ;  /* 0x000000069f167220 */ /* 0x080fe20000400000 */
[----:B------:R-:W-:Y:S01]  /*d6d0*/  ISETP.NE.AND.EX P0, PT, RZ, UR5, PT, P0 ;  /* 0x00000005ff007c0c */ /* 0x000fe2000bf05300 */
        /* <DEDUP_REMOVED lines=44> */
[----:B------:R-:W-:Y:S06]  /*d9a0*/  @P0 BRA `(.L_x_49) ;  /* 0x0000000000200947 */ /* 0x000fec0003800000 */
[----:B------:R-:W-:Y:S02]  /*d9b0*/  ULDC.64 UR4, c[0x0][0x728] ;  /* 0x0001ca0000047ab9 */ /* 0x000fe40000000a00 */
[----:B------:R-:W-:-:S04]  /*d9c0*/  ISETP.NE.U32.AND P0, PT, RZ, UR4, PT ;  /* 0x00000004ff007c0c */ /* 0x000fc8000bf05070 */
[----:B------:R-:W-:-:S13]  /*d9d0*/  ISETP.NE.AND.EX P0, PT, RZ, UR5, PT, P0 ;  /* 0x00000005ff007c0c */ /* 0x000fda000bf05300 */
[----:B------:R-:W-:Y:S05]  /*d9e0*/  @!P0 BRA `(.L_x_50) ;  /* 0x00000000000c8947 */ /* 0x000fea0003800000 */
[----:B--2---:R-:W2:Y:S02]  /*d9f0*/  LDC.64 R2, c[0x0][0x728] ;  /* 0x0001ca00ff027b82 */ /* 0x004ea40000000a00 */
[----:B--2---:R4:W5:Y:S01]  /*da00*/  LDG.E R2, desc[UR8][R2.64] ;  /* 0x0000000802027981 */ /* 0x004962000c1e1900 */
[----:B------:R-:W-:Y:S05]  /*da10*/  BRA `(.L_x_49) ;  /* 0x0000000000047947 */ /* 0x000fea0003800000 */
.L_x_50:
[----:B--2---:R-:W3:Y:S02]  /*da20*/  LDC R2, c[0x0][0x720] ;  /* 0x0001c800ff027b82 */ /* 0x004ee40000000800 */
.L_x_49:
[----:B------:R-:W-:Y:S02]  /*da30*/  MOV R0, RZ ;  /* 0x000000ff00007202 */ /* 0x000fe40000000f00 */
[----:B---3-5:R-:W-:Y:S02]  /*da40*/  MOV R53, R2 ;  /* 0x0000000200357202 */ /* 0x028fe40000000f00 */
[----:B------:R-:W-:-:S13]  /*da50*/  LOP3.LUT P0, RZ, R0, 0x1bf, RZ, 0xc0, !PT ;  /* 0x000001bf00ff7812 */ /* 0x000fda000780c0ff */
[----:B------:R-:W-:Y:S05]  /*da60*/  @!P0 BRA `(.L_x_51) ;  /* 0x0000000000408947 */ /* 0x000fea0003800000 */
[----:B------:R-:W-:Y:S01]  /*da70*/  MOV R0, 0x0 ;  /* 0x0000000000007802 */ /* 0x000fe20000000f00 */
[----:B------:R-:W-:Y:S01]  /*da80*/  ULDC.64 UR4, c[0x4][0x70] ;  /* 0x01001c0000047ab9 */ /* 0x000fe20000000a00 */
[----:B------:R-:W-:Y:S01]  /*da90*/  ULDC.64 UR6, c[0x4][0x8] ;  /* 0x0100020000067ab9 */ /* 0x000fe20000000a00 */
[----:B------:R-:W-:Y:S01]  /*daa0*/  MOV R4, UR4 ;  /* 0x0000000400047c02 */ /* 0x000fe20008000f00 */
[----:B--2-4-:R2:W3:Y:S01]  /*dab0*/  LDC.64 R2, c[0x4][R0] ;  /* 0x0100000000027b82 */ /* 0x0144e20000000a00 */
[----:B------:R-:W-:Y:S01]  /*dac0*/  MOV R5, UR5 ;  /* 0x0000000500057c02 */ /* 0x000fe20008000f00 */
[----:B------:R-:W-:Y:S01]  /*dad0*/  ULDC.64 UR4, c[0x4][0x78] ;  /* 0x01001e0000047ab9 */ /* 0x000fe20000000a00 */
[----:B------:R-:W-:Y:S02]  /*dae0*/  MOV R10, UR6 ;  /* 0x00000006000a7c02 */ /* 0x000fe40008000f00 */
[----:B------:R-:W-:Y:S02]  /*daf0*/  MOV R6, UR4 ;  /* 0x0000000400067c02 */ /* 0x000fe40008000f00 */
[----:B------:R-:W-:-:S02]  /*db00*/  MOV R7, UR5 ;  /* 0x0000000500077c02 */ /* 0x000fc40008000f00 */
[----:B------:R-:W-:Y:S02]  /*db10*/  MOV R11, UR7 ;  /* 0x00000007000b7c02 */ /* 0x000fe40008000f00 */
[----:B------:R-:W-:Y:S02]  /*db20*/  MOV R8, 0x70 ;  /* 0x0000007000087802 */ /* 0x000fe40000000f00 */
[----:B-1----:R-:W-:Y:S02]  /*db30*/  MOV R12, 0x1 ;  /* 0x00000001000c7802 */ /* 0x002fe40000000f00 */
[----:B--2---:R-:W-:-:S07]  /*db40*/  MOV R13, RZ ;  /* 0x000000ff000d7202 */ /* 0x004fce0000000f00 */
[----:B------:R-:W-:-:S07]  /*db50*/  LEPC R20, `(.L_x_51) ;  /* 0x000000001014794e */ /* 0x000fce0000000000 */
[----:B---3--:R-:W-:Y:S05]  /*db60*/  CALL.ABS.NOINC R2 ;  /* 0x0000000002007343 */ /* 0x008fea0003c00000 */
.L_x_51:
[----:B------:R-:W3:Y:S01]  /*db70*/  S2R R57, SR_CgaCtaId ;  /* 0x0000000000397919 */ /* 0x000ee20000008800 */
[----:B------:R-:W-:-:S04]  /*db80*/  MOV R55, 0x400 ;  /* 0x0000040000377802 */ /* 0x000fc80000000f00 */
[----:B---3--:R-:W-:-:S04]  /*db90*/  LEA R55, R57, R55, 0x18 ;  /* 0x0000003739377211 */ /* 0x008fc800078ec0ff */
        /* <DEDUP_REMOVED lines=18> */
.L_x_52:
[----:B------:R-:W3:Y:S01]  /*dcc0*/  S2R R19, SR_TID.X ;  /* 0x0000000000137919 */ /* 0x000ee20000002100 */
[----:B------:R-:W-:Y:S01]  /*dcd0*/  ULDC.64 UR4, c[0x0][0x730] ;  /* 0x0001cc0000047ab9 */ /* 0x000fe20000000a00 */
[----:B------:R-:W-:Y:S02]  /*dce0*/  SHF.L.U32 R0, R17, 0x5, RZ ;  /* 0x0000000511007819 */ /* 0x000fe400000006ff */
[----:B------:R-:W-:Y:S02]  /*dcf0*/  ISETP.NE.U32.AND P0, PT, RZ, UR4, PT ;  /* 0x00000004ff007c0c */ /* 0x000fe4000bf05070 */
[----:B--2-4-:R-:W-:Y:S02]  /*dd00*/  SHF.R.U32.HI R3, RZ, 0x1, R17 ;  /* 0x00000001ff037819 */ /* 0x014fe40000011611 */
[----:B------:R-:W-:Y:S02]  /*dd10*/  ISETP.NE.AND.EX P0, PT, RZ, UR5, PT, P0 ;  /* 0x00000005ff007c0c */ /* 0x000fe4000bf05300 */
[----:B------:R-:W-:-:S02]  /*dd20*/  LOP3.LUT R2, R0, 0xc0, RZ, 0xc0, !PT ;  /* 0x000000c000027812 */ /* 0x000fc400078ec0ff */
[----:B------:R-:W-:Y:S02]  /*dd30*/  LOP3.LUT R5, R0, 0x20, RZ, 0xc0, !PT ;  /* 0x0000002000057812 */ /* 0x000fe400078ec0ff */
[----:B------:R-:W-:Y:S02]  /*dd40*/  LOP3.LUT R2, R2, 0x8, R3, 0xf8, !PT ;  /* 0x0000000802027812 */ /* 0x000fe400078ef803 */
[----:B------:R-:W-:Y:S02]  /*dd50*/  SHF.L.U32 R3, R17, 0x2, RZ ;  /* 0x0000000211037819 */ /* 0x000fe400000006ff */
[----:B------:R-:W-:Y:S02]  /*dd60*/  LEA R5, R16, R5, 0x9 ;  /* 0x0000000510057211 */ /* 0x000fe400078e48ff */
[----:B------:R-:W-:Y:S01]  /*dd70*/  LOP3.LUT R3, R2, 0x18, R3, 0x78, !PT ;  /* 0x0000001802037812 */ /* 0x000fe200078e7803 */
[----:B------:R-:W2:Y:S01]  /*dd80*/  @P0 LDC R53, c[0x0][0x720] ;  /* 0x0001c800ff350b82 */ /* 0x000ea20000000800 */
[----:B------:R-:W-:-:S02]  /*dd90*/  LOP3.LUT R0, R0, 0x100, RZ, 0xc0, !PT ;  /* 0x0000010000007812 */ /* 0x000fc400078ec0ff */
[----:B------:R-:W-:Y:S02]  /*dda0*/  LOP3.LUT P0, RZ, R17, 0x4, RZ, 0xc0, !PT ;  /* 0x0000000411ff7812 */ /* 0x000fe4000780c0ff */
[----:B------:R-:W-:-:S04]  /*ddb0*/  IADD3 R0, R3, R5, R0 ;  /* 0x0000000503007210 */ /* 0x000fc80007ffe000 */
[----:B------:R-:W-:Y:S02]  /*ddc0*/  LEA R3, R0, R55, 0x1 ;  /* 0x0000003700037211 */ /* 0x000fe400078e08ff */
[----:B---3--:R-:W-:Y:S02]  /*ddd0*/  LOP3.LUT R19, R19, 0x7f, RZ, 0xc0, !PT ;  /* 0x0000007f13137812 */ /* 0x008fe400078ec0ff */
[----:B------:R-:W-:Y:S02]  /*dde0*/  IADD3 R21, R3, 0x1000, RZ ;  /* 0x0000100003157810 */ /* 0x000fe40007ffe0ff */
[----:B------:R-:W-:-:S04]  /*ddf0*/  IADD3 R2, R19, 0x1f, RZ ;  /* 0x0000001f13027810 */ /* 0x000fc80007ffe0ff */
[----:B------:R-:W-:Y:S01]  /*de00*/  ISETP.GT.U32.AND P1, PT, R2, 0x3e, PT ;  /* 0x0000003e0200780c */ /* 0x000fe20003f24070 */
[-C--:B--2---:R-:W-:Y:S01]  /*de10*/  FMUL R5, R154, R53.reuse ;  /* 0x000000359a057220 */ /* 0x084fe20000400000 */
        /* <DEDUP_REMOVED lines=14> */
[----:B-1----:R-:W-:Y:S01]  /*df00*/  FMUL R12, R26, R53 ;  /* 0x000000351a0c7220 */ /* 0x002fe20000400000 */
[----:B------:R-:W-:Y:S01]  /*df10*/  F2FP.F16.F32.PACK_AB R5, R2, R5 ;  /* 0x000000050205723e */ /* 0x000fe200000000ff */
[-C--:B------:R-:W-:Y:S01]  /*df20*/  FMUL R13, R28, R53.reuse ;  /* 0x000000351c0d7220 */ /* 0x080fe20000400000 */
[----:B------:R-:W-:Y:S01]  /*df30*/  MOV R2, 0x10 ;  /* 0x0000001000027802 */ /* 0x000fe20000000f00 */
        /* <DEDUP_REMOVED lines=79> */
[----:B------:R-:W-:Y:S01]  /*e430*/  FMUL R53, R246, R53 ;  /* 0x00000035f6357220 */ /* 0x000fe20000400000 */
[----:B------:R-:W-:-:S02]  /*e440*/  F2FP.F16.F32.PACK_AB R9, R10, R9 ;  /* 0x000000090a09723e */ /* 0x000fc400000000ff */
[----:B------:R-:W-:Y:S02]  /*e450*/  F2FP.F16.F32.PACK_AB R4, R153, R4 ;  /* 0x000000049904723e */ /* 0x000fe400000000ff */
[----:B------:R-:W-:Y:S02]  /*e460*/  F2FP.F16.F32.PACK_AB R6, R157, R6 ;  /* 0x000000069d06723e */ /* 0x000fe400000000ff */
[----:B------:R-:W-:Y:S02]  /*e470*/  F2FP.F16.F32.PACK_AB R8, R161, R160 ;  /* 0x000000a0a108723e */ /* 0x000fe400000000ff */
[----:B------:R-:W-:Y:S02]  /*e480*/  F2FP.F16.F32.PACK_AB R10, R165, R164 ;  /* 0x000000a4a50a723e */ /* 0x000fe400000000ff */
[----:B------:R-:W-:Y:S02]  /*e490*/  F2FP.F16.F32.PACK_AB R11, R12, R11 ;  /* 0x0000000b0c0b723e */ /* 0x000fe400000000ff */
[----:B------:R-:W-:Y:S01]  /*e4a0*/  SEL R0, R2, 0xfffffff0, !P0 ;  /* 0xfffffff002007807 */ /* 0x000fe20004000000 */
[----:B------:R-:W-:Y:S06]  /*e4b0*/  @P1 BRA `(.L_x_53) ;  /* 0x0000000000041947 */ /* 0x000fec0003800000 */
[----:B------:R-:W-:-:S04]  /*e4c0*/  DEPBAR.LE SB0, 0x1 ;  /* 0x000080400000791a */ /* 0x000fc80000000000 */
.L_x_53:
[----:B------:R-:W-:Y:S05]  /*e4d0*/  WARPSYNC.ALL ;  /* 0x0000000000007948 */ /* 0x000fea0003800000 */
[----:B------:R-:W-:Y:S01]  /*e4e0*/  BAR.SYNC.DEFER_BLOCKING 0x1, 0x80 ;  /* 0x0042000000007b1d */ /* 0x000fe20000010000 */
[C---:B------:R-:W-:Y:S02]  /*e4f0*/  LEA R21, R0.reuse, R21, 0x1 ;  /* 0x0000001500157211 */ /* 0x040fe400078e08ff */
[----:B------:R-:W-:Y:S02]  /*e500*/  LEA R0, R0, R3, 0x1 ;  /* 0x0000000300007211 */ /* 0x000fe400078e08ff */
[----:B------:R-:W-:Y:S01]  /*e510*/  F2FP.F16.F32.PACK_AB R13, R13, R14 ;  /* 0x0000000e0d0d723e */ /* 0x000fe200000000ff */
[----:B------:R-:W-:Y:S01]  /*e520*/  BSSY B0, `(.L_x_54) ;  /* 0x000001e000007945 */ /* 0x000fe20003800000 */
[----:B------:R-:W-:-:S02]  /*e530*/  F2FP.F16.F32.PACK_AB R15, R15, R16 ;  /* 0x000000100f0f723e */ /* 0x000fc400000000ff */
[----:B------:R-:W-:Y:S02]  /*e540*/  F2FP.F16.F32.PACK_AB R17, R17, R18 ;  /* 0x000000121111723e */ /* 0x000fe400000000ff */
[----:B------:R-:W-:Y:S02]  /*e550*/  F2FP.F16.F32.PACK_AB R12, R169, R168 ;  /* 0x000000a8a90c723e */ /* 0x000fe400000000ff */
[----:B------:R-:W-:Y:S02]  /*e560*/  F2FP.F16.F32.PACK_AB R14, R173, R172 ;  /* 0x000000acad0e723e */ /* 0x000fe400000000ff */
[----:B------:R-:W-:Y:S02]  /*e570*/  F2FP.F16.F32.PACK_AB R16, R177, R176 ;  /* 0x000000b0b110723e */ /* 0x000fe400000000ff */
[----:B------:R-:W-:Y:S02]  /*e580*/  F2FP.F16.F32.PACK_AB R18, R181, R180 ;  /* 0x000000b4b512723e */ /* 0x000fe400000000ff */
[----:B------:R-:W-:Y:S01]  /*e590*/  F2FP.F16.F32.PACK_AB R19, R19, R20 ;  /* 0x000000141313723e */ /* 0x000fe200000000ff */
[----:B------:R1:W-:Y:S04]  /*e5a0*/  STSM.16.M88.4 [R3], R4 ;  /* 0x0000000403007844 */ /* 0x0003e80000000200 */
[----:B------:R1:W-:Y:S01]  /*e5b0*/  STSM.16.M88.4 [R0], R8 ;  /* 0x0000000800007844 */ /* 0x0003e20000000200 */
[----:B------:R-:W-:Y:S01]  /*e5c0*/  @!PT LDS RZ, [RZ] ;  /* 0x00000000fffff984 */ /* 0x000fe20000000800 */
[----:B------:R-:W-:Y:S01]  /*e5d0*/  @!PT LDS RZ, [RZ] ;  /* 0x00000000fffff984 */ /* 0x000fe20000000800 */
[----:B------:R-:W-:Y:S01]  /*e5e0*/  @!PT LDS RZ, [RZ] ;  /* 0x00000000fffff984 */ /* 0x000fe20000000800 */
[----:B------:R-:W-:Y:S01]  /*e5f0*/  @!PT LDS RZ, [RZ] ;  /* 0x00000000fffff984 */ /* 0x000fe20000000800 */
[----:B------:R2:W-:Y:S06]  /*e600*/  MEMBAR.ALL.CTA ;  /* 0x0000000000007992 */ /* 0x0005ec0000008000 */
[----:B--2---:R-:W2:Y:S02]  /*e610*/  FENCE.VIEW.ASYNC.S ;  /* 0x00000000000073c6 */ /* 0x004ea40000000000 */
[----:B--2---:R-:W-:Y:S06]  /*e620*/  BAR.SYNC.DEFER_BLOCKING 0x1, 0x80 ;  /* 0x0042000000007b1d */ /* 0x004fec0000010000 */
[----:B------:R-:W-:Y:S05]  /*e630*/  @P1 BRA `(.L_x_55) ;  /* 0x0000000000301947 */ /* 0x000fea0003800000 */
[----:B------:R-:W2:Y:S01]  /*e640*/  S2UR UR10, SR_CTAID.X ;  /* 0x00000000000a79c3 */ /* 0x000ea20000002500 */
[----:B------:R-:W-:Y:S01]  /*e650*/  ULDC.64 UR4, c[0x0][0x198] ;  /* 0x0000660000047ab9 */ /* 0x000fe20000000a00 */
[----:B------:R-:W-:Y:S01]  /*e660*/  R2UR UR8, R55 ;  /* 0x00000000370872ca */ /* 0x000fe200000e0000 */
[----:B------:R-:W-:Y:S01]  /*e670*/  UIADD3 UR4, UP0, UR4, 0x670, URZ ;  /* 0x0000067004047890 */ /* 0x000fe2000ff1e03f */
[----:B------:R-:W-:Y:S01]  /*e680*/  UMOV UR9, URZ ;  /* 0x0000003f00097c82 */ /* 0x000fe20008000000 */
[----:B------:R-:W-:Y:S02]  /*e690*/  UMOV UR11, UR36 ;  /* 0x00000024000b7c82 */ /* 0x000fe40008000000 */
[----:B------:R-:W-:Y:S01]  /*e6a0*/  UIADD3.X UR5, URZ, UR5, URZ, UP0, !UPT ;  /* 0x000000053f057290 */ /* 0x000fe200087fe43f */
[----:B------:R-:W-:Y:S01]  /*e6b0*/  UMOV UR12, UR37 ;  /* 0x00000025000c7c82 */ /* 0x000fe20008000000 */
[----:B--2---:R-:W-:-:S09]  /*e6c0*/  USHF.L.U32 UR10, UR10, 0x6, URZ ;  /* 0x000000060a0a7899 */ /* 0x004fd2000800063f */
[----:B------:R2:W-:Y:S01]  /*e6d0*/  UTMASTG.4D [UR8], [UR4] ;  /* 0x00000008040073b5 */ /* 0x0005e20008018000 */
[----:B------:R0:W-:Y:S01]  /*e6e0*/  UTMACMDFLUSH ;  /* 0x00000000000079b7 */ /* 0x0001e20000000000 */
[----:B--2---:R-:W-:-:S04]  /*e6f0*/  DEPBAR.LE SB0, 0x1 ;  /* 0x000080400000791a */ /* 0x004fc80000000000 */
.L_x_55:
[----:B------:R-:W-:Y:S05]  /*e700*/  BSYNC B0 ;  /* 0x0000000000007941 */ /* 0x000fea0003800000 */
.L_x_54:
[----:B------:R-:W-:Y:S01]  /*e710*/  BAR.SYNC.DEFER_BLOCKING 0x1, 0x80 ;  /* 0x0042000000007b1d */ /* 0x000fe20000010000 */
[----:B------:R-:W-:Y:S02]  /*e720*/  F2FP.F16.F32.PACK_AB R192, R193, R192 ;  /* 0x000000c0c1c0723e */ /* 0x000fe400000000ff */
[----:B-1----:R-:W-:Y:S02]  /*e730*/  F2FP.F16.F32.PACK_AB R4, R185, R184 ;  /* 0x000000b8b904723e */ /* 0x002fe400000000ff */
[----:B------:R-:W-:Y:S01]  /*e740*/  F2FP.F16.F32.PACK_AB R5, R22, R23 ;  /* 0x000000171605723e */ /* 0x000fe200000000ff */
[----:B------:R-:W-:Y:S01]  /*e750*/  BSSY B0, `(.L_x_56) ;  /* 0x000001d000007945 */ /* 0x000fe20003800000 */
[----:B------:R-:W-:Y:S02]  /*e760*/  F2FP.F16.F32.PACK_AB R6, R189, R188 ;  /* 0x000000bcbd06723e */ /* 0x000fe400000000ff */
[----:B------:R-:W-:Y:S02]  /*e770*/  F2FP.F16.F32.PACK_AB R7, R24, R25 ;  /* 0x000000191807723e */ /* 0x000fe400000000ff */
[----:B------:R-:W-:-:S02]  /*e780*/  F2FP.F16.F32.PACK_AB R193, R26, R27 ;  /* 0x0000001b1ac1723e */ /* 0x000fc400000000ff */
[----:B------:R-:W-:Y:S02]  /*e790*/  F2FP.F16.F32.PACK_AB R194, R197, R196 ;  /* 0x000000c4c5c2723e */ /* 0x000fe400000000ff */
[----:B------:R-:W-:Y:S01]  /*e7a0*/  F2FP.F16.F32.PACK_AB R195, R28, R29 ;  /* 0x0000001d1cc3723e */ /* 0x000fe200000000ff */
[----:B------:R1:W-:Y:S04]  /*e7b0*/  STSM.16.M88.4 [R3+0x1000], R12 ;  /* 0x0010000c03007844 */ /* 0x0003e80000000200 */
[----:B------:R1:W-:Y:S01]  /*e7c0*/  STSM.16.M88.4 [R0+0x1000], R16 ;  /* 0x0010001000007844 */ /* 0x0003e20000000200 */
        /* <DEDUP_REMOVED lines=9> */
[----:B------:R-:W-:Y:S01]  /*e860*/  R2UR UR8, R55 ;  /* 0x00000000370872ca */ /* 0x000fe200000e0000 */
[----:B------:R-:W-:Y:S01]  /*e870*/  ULDC.64 UR4, c[0x0][0x198] ;  /* 0x0000660000047ab9 */ /* 0x000fe20000000a00 */
[----:B------:R-:W-:Y:S01]  /*e880*/  UMOV UR9, 0x20 ;  /* 0x0000002000097882 */ /* 0x000fe20000000000 */
[----:B------:R-:W-:Y:S01]  /*e890*/  UIADD3 UR4, UP0, UR4, 0x670, URZ ;  /* 0x0000067004047890 */ /* 0x000fe2000ff1e03f */
[----:B------:R-:W-:Y:S01]  /*e8a0*/  UMOV UR11, UR36 ;  /* 0x00000024000b7c82 */ /* 0x000fe20008000000 */
[----:B------:R-:W-:Y:S02]  /*e8b0*/  UMOV UR12, UR37 ;  /* 0x00000025000c7c82 */ /* 0x000fe40008000000 */
[----:B------:R-:W-:-:S06]  /*e8c0*/  UIADD3.X UR5, URZ, UR5, URZ, UP0, !UPT ;  /* 0x000000053f057290 */ /* 0x000fcc00087fe43f */
[----:B------:R-:W-:Y:S02]  /*e8d0*/  UIADD3 UR8, UR8, 0x1000, URZ ;  /* 0x0000100008087890 */ /* 0x000fe4000fffe03f */
[----:B--2---:R-:W-:-:S09]  /*e8e0*/  USHF.L.U32 UR10, UR10, 0x6, URZ ;  /* 0x000000060a0a7899 */ /* 0x004fd2000800063f */
[----:B------:R2:W-:Y:S01]  /*e8f0*/  UTMASTG.4D [UR8], [UR4] ;  /* 0x00000008040073b5 */ /* 0x0005e20008018000 */
[----:B------:R0:W-:Y:S01]  /*e900*/  UTMACMDFLUSH ;  /* 0x00000000000079b7 */ /* 0x0001e20000000000 */
[----:B--2---:R-:W-:-:S04]  /*e910*/  DEPBAR.LE SB0, 0x1 ;  /* 0x000080400000791a */ /* 0x004fc80000000000 */
.L_x_57:
[----:B------:R-:W-:Y:S05]  /*e920*/  BSYNC B0 ;  /* 0x0000000000007941 */ /* 0x000fea0003800000 */
.L_x_56:
[----:B------:R-:W-:Y:S01]  /*e930*/  BAR.SYNC.DEFER_BLOCKING 0x1, 0x80 ;  /* 0x0042000000007b1d */ /* 0x000fe20000010000 */
[----:B------:R-:W-:Y:S02]  /*e940*/  F2FP.F16.F32.PACK_AB R200, R201, R200 ;  /* 0x000000c8c9c8723e */ /* 0x000fe400000000ff */
[----:B------:R-:W-:Y:S02]  /*e950*/  F2FP.F16.F32.PACK_AB R208, R209, R208 ;  /* 0x000000d0d1d0723e */ /* 0x000fe400000000ff */
[----:B------:R-:W-:Y:S01]  /*e960*/  F2FP.F16.F32.PACK_AB R201, R30, R31 ;  /* 0x0000001f1ec9723e */ /* 0x000fe200000000ff */
[----:B------:R-:W-:Y:S01]  /*e970*/  BSSY B0, `(.L_x_58) ;  /* 0x000001c000007945 */ /* 0x000fe20003800000 */
[----:B------:R-:W-:Y:S02]  /*e980*/  F2FP.F16.F32.PACK_AB R202, R205, R204 ;  /* 0x000000cccdca723e */ /* 0x000fe400000000ff */
[----:B------:R-:W-:Y:S02]  /*e990*/  F2FP.F16.F32.PACK_AB R203, R32, R33 ;  /* 0x0000002120cb723e */ /* 0x000fe400000000ff */
[----:B------:R-:W-:-:S02]  /*e9a0*/  F2FP.F16.F32.PACK_AB R209, R34, R35 ;  /* 0x0000002322d1723e */ /* 0x000fc400000000ff */
        /* <DEDUP_REMOVED lines=9> */
[----:B---3--:R-:W3:Y:S02]  /*ea40*/  FENCE.VIEW.ASYNC.S ;  /* 0x00000000000073c6 */ /* 0x008ee40000000000 */
[----:B---3--:R-:W-:Y:S06]  /*ea50*/  BAR.SYNC.DEFER_BLOCKING 0x1, 0x80 ;  /* 0x0042000000007b1d */ /* 0x008fec0000010000 */
[----:B------:R-:W-:Y:S05]  /*ea60*/  @P1 BRA `(.L_x_59) ;  /* 0x0000000000301947 */ /* 0x000fea0003800000 */
[----:B------:R-:W3:Y:S01]  /*ea70*/  S2UR UR10, SR_CTAID.X ;  /* 0x00000000000a79c3 */ /* 0x000ee20000002500 */
[----:B------:R-:W-:Y:S01]  /*ea80*/  ULDC.64 UR4, c[0x0][0x198] ;  /* 0x0000660000047ab9 */ /* 0x000fe20000000a00 */
[----:B------:R-:W-:Y:S01]  /*ea90*/  R2UR UR8, R55 ;  /* 0x00000000370872ca */ /* 0x000fe200000e0000 */
[----:B------:R-:W-:Y:S01]  /*eaa0*/  UIADD3 UR4, UP0, UR4, 0x670, URZ ;  /* 0x0000067004047890 */ /* 0x000fe2000ff1e03f */
[----:B------:R-:W-:Y:S01]  /*eab0*/  UMOV UR9, 0x40 ;  /* 0x0000004000097882 */ /* 0x000fe20000000000 */
[----:B------:R-:W-:Y:S02]  /*eac0*/  UMOV UR11, UR36 ;  /* 0x00000024000b7c82 */ /* 0x000fe40008000000 */
[----:B------:R-:W-:Y:S01]  /*ead0*/  UIADD3.X UR5, URZ, UR5, URZ, UP0, !UPT ;  /* 0x000000053f057290 */ /* 0x000fe200087fe43f */
[----:B------:R-:W-:Y:S01]  /*eae0*/  UMOV UR12, UR37 ;  /* 0x00000025000c7c82 */ /* 0x000fe20008000000 */
[----:B---3--:R-:W-:-:S09]  /*eaf0*/  USHF.L.U32 UR10, UR10, 0x6, URZ ;  /* 0x000000060a0a7899 */ /* 0x008fd2000800063f */
[----:B------:R3:W-:Y:S01]  /*eb00*/  UTMASTG.4D [UR8], [UR4] ;  /* 0x00000008040073b5 */ /* 0x0007e20008018000 */
[----:B------:R0:W-:Y:S01]  /*eb10*/  UTMACMDFLUSH ;  /* 0x00000000000079b7 */ /* 0x0001e20000000000 */
[----:B---3--:R-:W-:-:S04]  /*eb20*/  DEPBAR.LE SB0, 0x1 ;  /* 0x000080400000791a */ /* 0x008fc80000000000 */
.L_x_59:
[----:B------:R-:W-:Y:S05]  /*eb30*/  BSYNC B0 ;  /* 0x0000000000007941 */ /* 0x000fea0003800000 */
.L_x_58:
        /* <DEDUP_REMOVED lines=11> */
[----:B------:R3:W-:Y:S01]  /*ebf0*/  STSM.16.M88.4 [R21], R208 ;  /* 0x000000d015007844 */ /* 0x0007e20000000200 */
[----:B------:R-:W-:Y:S01]  /*ec00*/  @!PT LDS RZ, [RZ] ;  /* 0x00000000fffff984 */ /* 0x000fe20000000800 */
[----:B------:R-:W-:Y:S01]  /*ec10*/  @!PT LDS RZ, [RZ] ;  /* 0x00000000fffff984 */ /* 0x000fe20000000800 */
[----:B------:R-:W-:Y:S01]  /*ec20*/  @!PT LDS RZ, [RZ] ;  /* 0x00000000fffff984 */ /* 0x000fe20000000800 */
[----:B------:R-:W-:Y:S01]  /*ec30*/  @!PT LDS RZ, [RZ] ;  /* 0x00000000fffff984 */ /* 0x000fe20000000800 */
[----:B------:R4:W-:Y:S06]  /*ec40*/  MEMBAR.ALL.CTA ;  /* 0x0000000000007992 */ /* 0x0009ec0000008000 */
[----:B----4-:R-:W4:Y:S02]  /*ec50*/  FENCE.VIEW.ASYNC.S ;  /* 0x00000000000073c6 */ /* 0x010f240000000000 */
[----:B----4-:R-:W-:Y:S06]  /*ec60*/  BAR.SYNC.DEFER_BLOCKING 0x1, 0x80 ;  /* 0x0042000000007b1d */ /* 0x010fec0000010000 */
[----:B------:R-:W-:Y:S05]  /*ec70*/  @P1 BRA `(.L_x_61) ;  /* 0x0000000000341947 */ /* 0x000fea0003800000 */
[----:B------:R-:W4:Y:S01]  /*ec80*/  S2UR UR10, SR_CTAID.X ;  /* 0x00000000000a79c3 */ /* 0x000f220000002500 */
        /* <DEDUP_REMOVED lines=8> */
[----:B----4-:R-:W-:-:S09]  /*ed10*/  USHF.L.U32 UR10, UR10, 0x6, URZ ;  /* 0x000000060a0a7899 */ /* 0x010fd2000800063f */
[----:B------:R4:W-:Y:S01]  /*ed20*/  UTMASTG.4D [UR8], [UR4] ;  /* 0x00000008040073b5 */ /* 0x0009e20008018000 */
[----:B------:R0:W-:Y:S01]  /*ed30*/  UTMACMDFLUSH ;  /* 0x00000000000079b7 */ /* 0x0001e20000000000 */
[----:B----4-:R-:W-:-:S04]  /*ed40*/  DEPBAR.LE SB0, 0x1 ;  /* 0x000080400000791a */ /* 0x010fc80000000000 */
.L_x_61:
[----:B------:R-:W-:Y:S05]  /*ed50*/  BSYNC B0 ;  /* 0x0000000000007941 */ /* 0x000fea0003800000 */
.L_x_60:
        /* <DEDUP_REMOVED lines=17> */
[----:B-----5:R-:W5:Y:S02]  /*ee70*/  FENCE.VIEW.ASYNC.S ;  /* 0x00000000000073c6 */ /* 0x020f640000000000 */
[----:B-----5:R-:W-:Y:S06]  /*ee80*/  BAR.SYNC.DEFER_BLOCKING 0x1, 0x80 ;  /* 0x0042000000007b1d */ /* 0x020fec0000010000 */
[----:B------:R-:W-:Y:S05]  /*ee90*/  @P1 BRA `(.L_x_63) ;  /* 0x0000000000301947 */ /* 0x000fea0003800000 */
[----:B------:R-:W5:Y:S01]  /*eea0*/  S2UR UR10, SR_CTAID.X ;  /* 0x00000000000a79c3 */ /* 0x000f620000002500 */
[----:B------:R-:W-:Y:S01]  /*eeb0*/  ULDC.64 UR4, c[0x0][0x198] ;  /* 0x0000660000047ab9 */ /* 0x000fe20000000a00 */
[----:B------:R-:W-:Y:S01]  /*eec0*/  R2UR UR8, R55 ;  /* 0x00000000370872ca */ /* 0x000fe200000e0000 */
[----:B------:R-:W-:Y:S01]  /*eed0*/  UIADD3 UR4, UP0, UR4, 0x670, URZ ;  /* 0x0000067004047890 */ /* 0x000fe2000ff1e03f */
[----:B------:R-:W-:Y:S01]  /*eee0*/  UMOV UR9, 0x80 ;  /* 0x0000008000097882 */ /* 0x000fe20000000000 */
[----:B------:R-:W-:Y:S02]  /*eef0*/  UMOV UR11, UR36 ;  /* 0x00000024000b7c82 */ /* 0x000fe40008000000 */
[----:B------:R-:W-:Y:S01]  /*ef00*/  UIADD3.X UR5, URZ, UR5, URZ, UP0, !UPT ;  /* 0x000000053f057290 */ /* 0x000fe200087fe43f */
[----:B------:R-:W-:Y:S01]  /*ef10*/  UMOV UR12, UR37 ;  /* 0x00000025000c7c82 */ /* 0x000fe20008000000 */
[----:B-----5:R-:W-:-:S09]  /*ef20*/  USHF.L.U32 UR10, UR10, 0x6, URZ ;  /* 0x000000060a0a7899 */ /* 0x020fd2000800063f */
[----:B------:R1:W-:Y:S01]  /*ef30*/  UTMASTG.4D [UR8], [UR4] ;  /* 0x00000008040073b5 */ /* 0x0003e20008018000 */
[----:B------:R0:W-:Y:S01]  /*ef40*/  UTMACMDFLUSH ;  /* 0x00000000000079b7 */ /* 0x0001e20000000000 */
[----:B-1----:R-:W-:-:S04]  /*ef50*/  DEPBAR.LE SB0, 0x1 ;  /* 0x000080400000791a */ /* 0x002fc80000000000 */
.L_x_63:
[----:B------:R-:W-:Y:S05]  /*ef60*/  BSYNC B0 ;  /* 0x0000000000007941 */ /* 0x000fea0003800000 */
.L_x_62:
[----:B------:R-:W-:Y:S06]  /*ef70*/  BAR.SYNC.DEFER_BLOCKING 0x1, 0x80 ;  /* 0x0042000000007b1d */ /* 0x000fec0000010000 */
[----:B------:R-:W-:Y:S01]  /*ef80*/  BSSY B0, `(.L_x_64) ;  /* 0x0000017000007945 */ /* 0x000fe20003800000 */
[----:B------:R1:W-:Y:S04]  /*ef90*/  STSM.16.M88.4 [R3+0x1000], R232 ;  /* 0x001000e803007844 */ /* 0x0003e80000000200 */
        /* <DEDUP_REMOVED lines=18> */
[----:B-----5:R-:W-:-:S09]  /*f0c0*/  USHF.L.U32 UR10, UR10, 0x6, URZ ;  /* 0x000000060a0a7899 */ /* 0x020fd2000800063f */
[----:B------:R1:W-:Y:S02]  /*f0d0*/  UTMASTG.4D [UR8], [UR4] ;  /* 0x00000008040073b5 */ /* 0x0003e40008018000 */
[----:B-1----:R0:W-:Y:S02]  /*f0e0*/  UTMACMDFLUSH ;  /* 0x00000000000079b7 */ /* 0x0021e40000000000 */
.L_x_65:
[----:B------:R-:W-:Y:S05]  /*f0f0*/  BSYNC B0 ;  /* 0x0000000000007941 */ /* 0x000fea0003800000 */
.L_x_64:
[----:B------:R-:W-:-:S04]  /*f100*/  DEPBAR.LE SB0, 0x0 ;  /* 0x000080000000791a */ /* 0x000fc80000000000 */
[----:B------:R-:W-:Y:S05]  /*f110*/  EXIT ;  /* 0x000000000000794d */ /* 0x000fea0003800000 */
.L_x_7:
[----:B-1----:R1:W2:Y:S02]  /*f120*/  SYNCS.PHASECHK.TRANS64.TRYWAIT P2, [R3+URZ+0x66048], R0 ;  /* 0x06604800030075a7 */ /* 0x0022a4000804017f */
[----:B--2---:R-:W-:Y:S05]  /*f130*/  @!P2 NANOSLEEP.SYNCS 0x989680 ;  /* 0x009896800000a95d */ /* 0x004fea0003900000 */
[----:B------:R-:W2:Y:S02]  /*f140*/  @!P2 SYNCS.PHASECHK.TRANS64 P2, [R3+URZ+0x66048], R0 ;  /* 0x066048000300a5a7 */ /* 0x000ea4000804007f */
[----:B--2---:R-:W-:Y:S05]  /*f150*/  @!P2 BRA `(.L_x_7) ;  /* 0xfffffffc00f0a947 */ /* 0x004fea000383ffff */
[----:B------:R-:W-:Y:S05]  /*f160*/  BRA `(.L_x_66) ;  /* 0xffffff1400647947 */ /* 0x000fea000383ffff */
.L_x_12:
[----:B-1----:R1:W2:Y:S02]  /*f170*/  SYNCS.PHASECHK.TRANS64.TRYWAIT P1, [R3+URZ+0x66020], R0 ;  /* 0x06602000030075a7 */ /* 0x0022a4000802017f */
[----:B--2---:R-:W-:Y:S05]  /*f180*/  @!P1 NANOSLEEP.SYNCS 0x989680 ;  /* 0x009896800000995d */ /* 0x004fea0003900000 */
[----:B------:R-:W2:Y:S02]  /*f190*/  @!P1 SYNCS.PHASECHK.TRANS64 P1, [R3+URZ+0x66020], R0 ;  /* 0x06602000030095a7 */ /* 0x000ea4000802007f */
[----:B--2---:R-:W-:Y:S05]  /*f1a0*/  @!P1 BRA `(.L_x_12) ;  /* 0xfffffffc00f09947 */ /* 0x004fea000383ffff */
[----:B------:R-:W-:Y:S05]  /*f1b0*/  BRA `(.L_x_67) ;  /* 0xffffff1800447947 */ /* 0x000fea000383ffff */
.L_x_14:
[----:B-1----:R1:W2:Y:S02]  /*f1c0*/  SYNCS.PHASECHK.TRANS64.TRYWAIT P1, [R2+URZ+0x66020], R3 ;  /* 0x06602003020075a7 */ /* 0x0022a4000802017f */
[----:B--2---:R-:W-:Y:S05]  /*f1d0*/  @!P1 NANOSLEEP.SYNCS 0x989680 ;  /* 0x009896800000995d */ /* 0x004fea0003900000 */
[----:B------:R-:W2:Y:S02]  /*f1e0*/  @!P1 SYNCS.PHASECHK.TRANS64 P1, [R2+URZ+0x66020], R3 ;  /* 0x06602003020095a7 */ /* 0x000ea4000802007f */
[----:B--2---:R-:W-:Y:S05]  /*f1f0*/  @!P1 BRA `(.L_x_14) ;  /* 0xfffffffc00f09947 */ /* 0x004fea000383ffff */
[----:B------:R-:W-:Y:S05]  /*f200*/  BRA `(.L_x_68) ;  /* 0xffffff1800dc7947 */ /* 0x000fea000383ffff */
.L_x_17:
[----:B-1----:R1:W2:Y:S02]  /*f210*/  SYNCS.PHASECHK.TRANS64.TRYWAIT P1, [R2+URZ+0x66020], R5 ;  /* 0x06602005020075a7 */ /* 0x0022a4000802017f */
[----:B--2---:R-:W-:Y:S05]  /*f220*/  @!P1 NANOSLEEP.SYNCS 0x989680 ;  /* 0x009896800000995d */ /* 0x004fea0003900000 */
[----:B------:R-:W2:Y:S02]  /*f230*/  @!P1 SYNCS.PHASECHK.TRANS64 P1, [R2+URZ+0x66020], R5 ;  /* 0x06602005020095a7 */ /* 0x000ea4000802007f */
[----:B--2---:R-:W-:Y:S05]  /*f240*/  @!P1 BRA `(.L_x_17) ;  /* 0xfffffffc00f09947 */ /* 0x004fea000383ffff */
[----:B------:R-:W-:Y:S05]  /*f250*/  BRA `(.L_x_69) ;  /* 0xffffff1c00987947 */ /* 0x000fea000383ffff */
.L_x_19:
[----:B-1----:R1:W2:Y:S02]  /*f260*/  SYNCS.PHASECHK.TRANS64.TRYWAIT P1, [R3+URZ+0x66020], R2 ;  /* 0x06602002030075a7 */ /* 0x0022a4000802017f */
[----:B--2---:R-:W-:Y:S05]  /*f270*/  @!P1 NANOSLEEP.SYNCS 0x989680 ;  /* 0x009896800000995d */ /* 0x004fea0003900000 */
[----:B------:R-:W2:Y:S02]  /*f280*/  @!P1 SYNCS.PHASECHK.TRANS64 P1, [R3+URZ+0x66020], R2 ;  /* 0x06602002030095a7 */ /* 0x000ea4000802007f */
[----:B--2---:R-:W-:Y:S05]  /*f290*/  @!P1 BRA `(.L_x_19) ;  /* 0xfffffffc00f09947 */ /* 0x004fea000383ffff */
[----:B------:R-:W-:Y:S05]  /*f2a0*/  BRA `(.L_x_70) ;  /* 0xffffff2000507947 */ /* 0x000fea000383ffff */
.L_x_21:
[----:B-1----:R-:W1:Y:S01]  /*f2b0*/  S2R R3, SR_CgaCtaId ;  /* 0x0000000000037919 */ /* 0x002e620000008800 */
[----:B------:R-:W-:-:S04]  /*f2c0*/  MOV R2, 0x400 ;  /* 0x0000040000027802 */ /* 0x000fc80000000f00 */
[----:B-1----:R-:W-:-:S04]  /*f2d0*/  LEA R2, R3, R2, 0x18 ;  /* 0x0000000203027211 */ /* 0x002fc800078ec0ff */
[----:B------:R1:W2:Y:S03]  /*f2e0*/  SYNCS.PHASECHK.TRANS64.TRYWAIT P1, [R2+URZ+0x66040], R12 ;  /* 0x0660400c020075a7 */ /* 0x0002a6000802017f */
[----:B--2---:R-:W-:Y:S05]  /*f2f0*/  @!P1 NANOSLEEP.SYNCS 0x989680 ;  /* 0x009896800000995d */ /* 0x004fea0003900000 */
[----:B------:R-:W2:Y:S02]  /*f300*/  @!P1 SYNCS.PHASECHK.TRANS64 P1, [R2+URZ+0x66040], R12 ;  /* 0x0660400c020095a7 */ /* 0x000ea4000802007f */
[----:B--2---:R-:W-:Y:S05]  /*f310*/  @!P1 BRA `(.L_x_21) ;  /* 0xfffffffc00e49947 */ /* 0x004fea000383ffff */
[----:B------:R-:W-:Y:S05]  /*f320*/  BRA `(.L_x_71) ;  /* 0xffffff24000c7947 */ /* 0x000fea000383ffff */
.L_x_22:
        /* <DEDUP_REMOVED lines=8> */
.L_x_23:
[----:B-1----:R-:W1:Y:S01]  /*f3b0*/  S2R R16, SR_CgaCtaId ;  /* 0x0000000000107919 */ /* 0x002e620000008800 */
[----:B------:R-:W-:-:S04]  /*f3c0*/  MOV R15, 0x400 ;  /* 0x00000400000f7802 */ /* 0x000fc80000000f00 */
[----:B-1----:R-:W-:-:S04]  /*f3d0*/  LEA R15, R16, R15, 0x18 ;  /* 0x0000000f100f7211 */ /* 0x002fc800078ec0ff */
[----:B------:R1:W3:Y:S03]  /*f3e0*/  SYNCS.PHASECHK.TRANS64.TRYWAIT P6, [R15+URZ+0x66008], R12 ;  /* 0x0660080c0f0075a7 */ /* 0x0002e600080c017f */
[----:B---3--:R-:W-:Y:S05]  /*f3f0*/  @!P6 NANOSLEEP.SYNCS 0x989680 ;  /* 0x009896800000e95d */ /* 0x008fea0003900000 */
[----:B------:R-:W3:Y:S02]  /*f400*/  @!P6 SYNCS.PHASECHK.TRANS64 P6, [R15+URZ+0x66008], R12 ;  /* 0x0660080c0f00e5a7 */ /* 0x000ee400080c007f */
[----:B---3--:R-:W-:Y:S05]  /*f410*/  @!P6 BRA `(.L_x_23) ;  /* 0xfffffffc00e4e947 */ /* 0x008fea000383ffff */
[----:B------:R-:W-:Y:S05]  /*f420*/  BRA `(.L_x_73) ;  /* 0xffffff4400bc7947 */ /* 0x000fea000383ffff */
.L_x_25:
[----:B--2---:R2:W3:Y:S02]  /*f430*/  SYNCS.PHASECHK.TRANS64.TRYWAIT P1, [R9+URZ+0x66000], R8 ;  /* 0x06600008090075a7 */ /* 0x0044e4000802017f */
[----:B---3--:R-:W-:Y:S05]  /*f440*/  @!P1 NANOSLEEP.SYNCS 0x989680 ;  /* 0x009896800000995d */ /* 0x008fea0003900000 */
[----:B------:R-:W3:Y:S02]  /*f450*/  @!P1 SYNCS.PHASECHK.TRANS64 P1, [R9+URZ+0x66000], R8 ;  /* 0x06600008090095a7 */ /* 0x000ee4000802007f */
[----:B---3--:R-:W-:Y:S05]  /*f460*/  @!P1 BRA `(.L_x_25) ;  /* 0xfffffffc00f09947 */ /* 0x008fea000383ffff */
[----:B------:R-:W-:Y:S05]  /*f470*/  BRA `(.L_x_74) ;  /* 0xffffff7400e07947 */ /* 0x000fea000383ffff */
.L_x_28:
[----:B-1----:R1:W2:Y:S02]  /*f480*/  SYNCS.PHASECHK.TRANS64.TRYWAIT P2, [R8+URZ+0x66020], R9 ;  /* 0x06602009080075a7 */ /* 0x0022a4000804017f */
[----:B--2---:R-:W-:Y:S05]  /*f490*/  @!P2 NANOSLEEP.SYNCS 0x989680 ;  /* 0x009896800000a95d */ /* 0x004fea0003900000 */
[----:B------:R-:W2:Y:S02]  /*f4a0*/  @!P2 SYNCS.PHASECHK.TRANS64 P2, [R8+URZ+0x66020], R9 ;  /* 0x066020090800a5a7 */ /* 0x000ea4000804007f */
[----:B--2---:R-:W-:Y:S05]  /*f4b0*/  @!P2 BRA `(.L_x_28) ;  /* 0xfffffffc00f0a947 */ /* 0x004fea000383ffff */
[----:B------:R-:W-:Y:S05]  /*f4c0*/  BRA `(.L_x_75) ;  /* 0xffffff7c00e87947 */ /* 0x000fea000383ffff */
.L_x_30:
[----:B--2---:R2:W4:Y:S02]  /*f4d0*/  SYNCS.PHASECHK.TRANS64.TRYWAIT P2, [R10+URZ+0x66000], R11 ;  /* 0x0660000b0a0075a7 */ /* 0x004524000804017f */
[----:B----4-:R-:W-:Y:S05]  /*f4e0*/  @!P2 NANOSLEEP.SYNCS 0x989680 ;  /* 0x009896800000a95d */ /* 0x010fea0003900000 */
[----:B------:R-:W4:Y:S02]  /*f4f0*/  @!P2 SYNCS.PHASECHK.TRANS64 P2, [R10+URZ+0x66000], R11 ;  /* 0x0660000b0a00a5a7 */ /* 0x000f24000804007f */
[----:B----4-:R-:W-:Y:S05]  /*f500*/  @!P2 BRA `(.L_x_30) ;  /* 0xfffffffc00f0a947 */ /* 0x010fea000383ffff */
[----:B------:R-:W-:Y:S05]  /*f510*/  BRA `(.L_x_76) ;  /* 0xffffff8c00087947 */ /* 0x000fea000383ffff */
.L_x_34:
[----:B--2---:R2:W3:Y:S02]  /*f520*/  SYNCS.PHASECHK.TRANS64.TRYWAIT P1, [R2+URZ+0x66020], R3 ;  /* 0x06602003020075a7 */ /* 0x0044e4000802017f */
[----:B---3--:R-:W-:Y:S05]  /*f530*/  @!P1 NANOSLEEP.SYNCS 0x989680 ;  /* 0x009896800000995d */ /* 0x008fea0003900000 */
[----:B------:R-:W3:Y:S02]  /*f540*/  @!P1 SYNCS.PHASECHK.TRANS64 P1, [R2+URZ+0x66020], R3 ;  /* 0x06602003020095a7 */ /* 0x000ee4000802007f */
[----:B---3--:R-:W-:Y:S05]  /*f550*/  @!P1 BRA `(.L_x_34) ;  /* 0xfffffffc00f09947 */ /* 0x008fea000383ffff */
[----:B------:R-:W-:Y:S05]  /*f560*/  BRA `(.L_x_77) ;  /* 0xffffffd000d07947 */ /* 0x000fea000383ffff */
        .weak           $__internal_0_$__cuda_sm20_rcp_rn_f32_slowpath
        .type           $__internal_0_$__cuda_sm20_rcp_rn_f32_slowpath,@function
        .size           $__internal_0_$__cuda_sm20_rcp_rn_f32_slowpath,(.L_x_83 - $__internal_0_$__cuda_sm20_rcp_rn_f32_slowpath)
$__internal_0_$__cuda_sm20_rcp_rn_f32_slowpath:
[----:B------:R-:W-:Y:S01]  /*f570*/  SHF.L.U32 R0, R2, 0x1, RZ ;  /* 0x0000000102007819 */ /* 0x000fe200000006ff */
[----:B------:R-:W-:Y:S03]  /*f580*/  BSSY B2, `(.L_x_78) ;  /* 0x0000030000027945 */ /* 0x000fe60003800000 */
[----:B------:R-:W-:-:S04]  /*f590*/  SHF.R.U32.HI R16, RZ, 0x18, R0 ;  /* 0x00000018ff107819 */ /* 0x000fc80000011600 */
[----:B------:R-:W-:-:S13]  /*f5a0*/  ISETP.NE.U32.AND P0, PT, R16, RZ, PT ;  /* 0x000000ff1000720c */ /* 0x000fda0003f05070 */
[----:B------:R-:W-:Y:S05]  /*f5b0*/  @P0 BRA `(.L_x_79) ;  /* 0x0000000000280947 */ /* 0x000fea0003800000 */
[----:B------:R-:W-:-:S04]  /*f5c0*/  SHF.L.U32 R0, R2, 0x1, RZ ;  /* 0x0000000102007819 */ /* 0x000fc800000006ff */
[----:B------:R-:W-:-:S13]  /*f5d0*/  ISETP.NE.AND P0, PT, R0, RZ, PT ;  /* 0x000000ff0000720c */ /* 0x000fda0003f05270 */
[----:B------:R-:W-:Y:S01]  /*f5e0*/  @P0 FFMA R8, R2, 1.84467440737095516160e+19, RZ ;  /* 0x5f80000002080823 */ /* 0x000fe200000000ff */
[----:B------:R-:W-:Y:S08]  /*f5f0*/  @!P0 MUFU.RCP R3, R2 ;  /* 0x0000000200038308 */ /* 0x000ff00000001000 */
[----:B------:R-:W1:Y:S02]  /*f600*/  @P0 MUFU.RCP R11, R8 ;  /* 0x00000008000b0308 */ /* 0x000e640000001000 */
[----:B-1----:R-:W-:-:S04]  /*f610*/  @P0 FFMA R0, R8, R11, -1 ;  /* 0xbf80000008000423 */ /* 0x002fc8000000000b */
[----:B------:R-:W-:-:S04]  /*f620*/  @P0 FADD.FTZ R0, -R0, -RZ ;  /* 0x800000ff00000221 */ /* 0x000fc80000010100 */
[----:B------:R-:W-:-:S04]  /*f630*/  @P0 FFMA R0, R11, R0, R11 ;  /* 0x000000000b000223 */ /* 0x000fc8000000000b */
[----:B------:R-:W-:Y:S01]  /*f640*/  @P0 FFMA R3, R0, 1.84467440737095516160e+19, RZ ;  /* 0x5f80000000030823 */ /* 0x000fe200000000ff */
[----:B------:R-:W-:Y:S06]  /*f650*/  BRA `(.L_x_80) ;  /* 0x0000000000887947 */ /* 0x000fec0003800000 */
.L_x_79:
[----:B------:R-:W-:-:S04]  /*f660*/  IADD3 R17, R16, -0xfd, RZ ;  /* 0xffffff0310117810 */ /* 0x000fc80007ffe0ff */
[----:B------:R-:W-:-:S13]  /*f670*/  ISETP.GT.U32.AND P0, PT, R17, 0x1, PT ;  /* 0x000000011100780c */ /* 0x000fda0003f04070 */
[----:B------:R-:W-:Y:S05]  /*f680*/  @P0 BRA `(.L_x_81) ;  /* 0x0000000000780947 */ /* 0x000fea0003800000 */
[----:B------:R-:W-:Y:S02]  /*f690*/  LOP3.LUT R0, R2, 0x7fffff, RZ, 0xc0, !PT ;  /* 0x007fffff02007812 */ /* 0x000fe400078ec0ff */
[----:B------:R-:W-:Y:S02]  /*f6a0*/  MOV R12, 0x3 ;  /* 0x00000003000c7802 */ /* 0x000fe40000000f00 */
[----:B------:R-:W-:Y:S02]  /*f6b0*/  LOP3.LUT R0, R0, 0x3f800000, RZ, 0xfc, !PT ;  /* 0x3f80000000007812 */ /* 0x000fe400078efcff */
[----:B------:R-:W-:Y:S02]  /*f6c0*/  SHF.L.U32 R12, R12, R17, RZ ;  /* 0x000000110c0c7219 */ /* 0x000fe400000006ff */
[----:B------:R-:W1:Y:S02]  /*f6d0*/  MUFU.RCP R3, R0 ;  /* 0x0000000000037308 */ /* 0x000e640000001000 */
[----:B-1----:R-:W-:-:S04]  /*f6e0*/  FFMA R8, R0, R3, -1 ;  /* 0xbf80000000087423 */ /* 0x002fc80000000003 */
[----:B------:R-:W-:-:S04]  /*f6f0*/  FADD.FTZ R8, -R8, -RZ ;  /* 0x800000ff08087221 */ /* 0x000fc80000010100 */
[CCC-:B------:R-:W-:Y:S01]  /*f700*/  FFMA.RM R10, R3.reuse, R8.reuse, R3.reuse ;  /* 0x00000008030a7223 */ /* 0x1c0fe20000004003 */
[----:B------:R-:W-:-:S04]  /*f710*/  FFMA.RP R11, R3, R8, R3 ;  /* 0x00000008030b7223 */ /* 0x000fc80000008003 */
[C---:B------:R-:W-:Y:S02]  /*f720*/  LOP3.LUT R3, R10.reuse, 0x7fffff, RZ, 0xc0, !PT ;  /* 0x007fffff0a037812 */ /* 0x040fe400078ec0ff */
[----:B------:R-:W-:Y:S02]  /*f730*/  FSETP.NEU.FTZ.AND P0, PT, R10, R11, PT ;  /* 0x0000000b0a00720b */ /* 0x000fe40003f1d000 */
[----:B------:R-:W-:Y:S02]  /*f740*/  LOP3.LUT R3, R3, 0x800000, RZ, 0xfc, !PT ;  /* 0x0080000003037812 */ /* 0x000fe400078efcff */
[----:B------:R-:W-:Y:S02]  /*f750*/  SEL R8, RZ, 0xffffffff, !P0 ;  /* 0xffffffffff087807 */ /* 0x000fe40004000000 */
[----:B------:R-:W-:Y:S02]  /*f760*/  LOP3.LUT R12, R12, R3, RZ, 0xc0, !PT ;  /* 0x000000030c0c7212 */ /* 0x000fe400078ec0ff */
[----:B------:R-:W-:-:S02]  /*f770*/  IADD3 R8, -R8, RZ, RZ ;  /* 0x000000ff08087210 */ /* 0x000fc40007ffe1ff */
[-C--:B------:R-:W-:Y:S02]  /*f780*/  SHF.R.U32.HI R12, RZ, R17.reuse, R12 ;  /* 0x00000011ff0c7219 */ /* 0x080fe4000001160c */
[----:B------:R-:W-:Y:S02]  /*f790*/  LOP3.LUT P1, RZ, R8, R17, R3, 0xf8, !PT ;  /* 0x0000001108ff7212 */ /* 0x000fe4000782f803 */
[C---:B------:R-:W-:Y:S02]  /*f7a0*/  LOP3.LUT P0, RZ, R12.reuse, 0x1, RZ, 0xc0, !PT ;  /* 0x000000010cff7812 */ /* 0x040fe4000780c0ff */
[----:B------:R-:W-:-:S04]  /*f7b0*/  LOP3.LUT P2, RZ, R12, 0x2, RZ, 0xc0, !PT ;  /* 0x000000020cff7812 */ /* 0x000fc8000784c0ff */
[----:B------:R-:W-:Y:S02]  /*f7c0*/  PLOP3.LUT P0, PT, P0, P1, P2, 0xe0, 0x0 ;  /* 0x000000000000781c */ /* 0x000fe40000703c20 */
[----:B------:R-:W-:Y:S02]  /*f7d0*/  LOP3.LUT P1, RZ, R2, 0x7fffff, RZ, 0xc0, !PT ;  /* 0x007fffff02ff7812 */ /* 0x000fe4000782c0ff */
[----:B------:R-:W-:-:S04]  /*f7e0*/  SEL R0, RZ, 0x1, !P0 ;  /* 0x00000001ff007807 */ /* 0x000fc80004000000 */
[----:B------:R-:W-:-:S04]  /*f7f0*/  IADD3 R0, -R0, RZ, RZ ;  /* 0x000000ff00007210 */ /* 0x000fc80007ffe1ff */
[----:B------:R-:W-:Y:S02]  /*f800*/  ISETP.GE.AND P0, PT, R0, RZ, PT ;  /* 0x000000ff0000720c */ /* 0x000fe40003f06270 */
[----:B------:R-:W-:-:S04]  /*f810*/  IADD3 R0, R16, -0xfc, RZ ;  /* 0xffffff0410007810 */ /* 0x000fc80007ffe0ff */
[----:B------:R-:W-:-:S07]  /*f820*/  SHF.R.U32.HI R3, RZ, R0, R3 ;  /* 0x00000000ff037219 */ /* 0x000fce0000011603 */
[----:B------:R-:W-:-:S04]  /*f830*/  @!P0 IADD3 R3, R3, 0x1, RZ ;  /* 0x0000000103038810 */ /* 0x000fc80007ffe0ff */
[----:B------:R-:W-:-:S04]  /*f840*/  @!P1 SHF.L.U32 R3, R3, 0x1, RZ ;  /* 0x0000000103039819 */ /* 0x000fc800000006ff */
[----:B------:R-:W-:Y:S01]  /*f850*/  LOP3.LUT R3, R3, 0x80000000, R2, 0xf8, !PT ;  /* 0x8000000003037812 */ /* 0x000fe200078ef802 */
[----:B------:R-:W-:Y:S06]  /*f860*/  BRA `(.L_x_80) ;  /* 0x0000000000047947 */ /* 0x000fec0003800000 */
.L_x_81:
[----:B------:R1:W2:Y:S02]  /*f870*/  MUFU.RCP R3, R2 ;  /* 0x0000000200037308 */ /* 0x0002a40000001000 */
.L_x_80:
[----:B------:R-:W-:Y:S05]  /*f880*/  BSYNC B2 ;  /* 0x0000000000027941 */ /* 0x000fea0003800000 */
.L_x_78:
[----:B--2---:R-:W-:Y:S02]  /*f890*/  MOV R0, R3 ;  /* 0x0000000300007202 */ /* 0x004fe40000000f00 */
[----:B-1----:R-:W-:Y:S02]  /*f8a0*/  MOV R2, R13 ;  /* 0x0000000d00027202 */ /* 0x002fe40000000f00 */
[----:B------:R-:W-:-:S04]  /*f8b0*/  MOV R3, 0x0 ;  /* 0x0000000000037802 */ /* 0x000fc80000000f00 */
[----:B------:R-:W-:Y:S05]  /*f8c0*/  RET.REL.NODEC R2 `(_ZN7cutlass13device_kernelINS_4fmha6kernel13FmhaKernelTmaINS1_10collective15FmhaMainloopTmaINS_6half_tEfN4cute5tupleIJNS7_1CILi64EEENS9_ILi256EEENS9_ILi192EEEEEENS4_13DefaultFusionEJEEENS4_15FmhaFwdEpilogueIS6_fNS8_IJSA_SC_SB_EEEEEJEEEEEvNT_6ParamsE) ;  /* 0xffffff0402cc7950 */ /* 0x000fea0003c3ffff */
.L_x_82:
[----:B------:R-:W-:-:S00]  /*f8d0*/  BRA `(.L_x_82) ;  /* 0xfffffffc00fc7947 */ /* 0x000fc0000383ffff */
[----:B------:R-:W-:-:S00]  /*f8e0*/  NOP ;  /* 0x0000000000007918 */ /* 0x000fc00000000000 */
        /* <DEDUP_REMOVED lines=9> */
.L_x_83:


//--------------------- .nv.global.init           --------------------------
	.section	.nv.global.init,"aw",@progbits
.nv.global.init:
	.type		$str$23,@object
	.size		$str$23,($str$24 - $str$23)
$str$23:
        /*0000*/ 	.byte	0x28, 0x61, 0x64, 0x64, 0x72, 0x65, 0x73, 0x73, 0x20, 0x26, 0x20, 0x6d, 0x61, 0x73, 0x6b, 0x29
        /*0010*/ 	.byte	0x20, 0x3d, 0x3d, 0x20, 0x30, 0x00
	.type		$str$24,@object
	.size		$str$24,(__unnamed_1 - $str$24)
$str$24:
        /*0016*/ 	.byte	0x2f, 0x74, 0x6d, 0x70, 0x2f, 0x63, 0x75, 0x74, 0x6c, 0x61, 0x73, 0x73, 0x5f, 0x73, 0x77, 0x65
        /*0026*/ 	.byte	0x65, 0x70, 0x5f, 0x73, 0x72, 0x63, 0x2f, 0x69, 0x6e, 0x63, 0x6c, 0x75, 0x64, 0x65, 0x2f, 0x63
        /*0036*/ 	.byte	0x75, 0x74, 0x65, 0x2f, 0x70, 0x6f, 0x69, 0x6e, 0x74, 0x65, 0x72, 0x5f, 0x66, 0x6c, 0x61, 0x67
        /*0046*/ 	.byte	0x67, 0x65, 0x64, 0x2e, 0x68, 0x70, 0x70, 0x00
	.type		__unnamed_1,@object
	.size		__unnamed_1,(__unnamed_2 - __unnamed_1)
__unnamed_1:
        /* <DEDUP_REMOVED lines=28> */
        /*020e*/ 	.byte	0x3e, 0x3e, 0x3e, 0x3e, 0x3e, 0x5d, 0x00
	.type		__unnamed_2,@object
	.size		__unnamed_2,(.L_1 - __unnamed_2)
__unnamed_2:
        /* <DEDUP_REMOVED lines=29> */
.L_1:


//--------------------- .nv.shared._ZN7cutlass13device_kernelINS_4fmha6kernel13FmhaKernelTmaINS1_10collective15FmhaMainloopTmaINS_6half_tEfN4cute5tupleIJNS7_1CILi64EEENS9_ILi256EEENS9_ILi192EEEEEENS4_13DefaultFusionEJEEENS4_15FmhaFwdEpilogueIS6_fNS8_IJSA_SC_SB_EEEEEJEEEEEvNT_6ParamsE --------------------------
	.section	.nv.shared._ZN7cutlass13device_kernelINS_4fmha6kernel13FmhaKernelTmaINS1_10collective15FmhaMainloopTmaINS_6half_tEfN4cute5tupleIJNS7_1CILi64EEENS9_ILi256EEENS9_ILi192EEEEEENS4_13DefaultFusionEJEEENS4_15FmhaFwdEpilogueIS6_fNS8_IJSA_SC_SB_EEEEEJEEEEEvNT_6ParamsE,"aw",@nobits
	.sectionflags	@""
	.align	16
	.zero		1024


//--------------------- .nv.shared.reserved.0     --------------------------
	.section	.nv.shared.reserved.0,"aw",@nobits
	.weak		__nv_reservedSMEM_offset_0_alias
	.size		__nv_reservedSMEM_offset_0_alias, 0, 0
	.other		__nv_reservedSMEM_offset_0_alias,@"STO_CUDA_RESERVED_SHARED STV_DEFAULT"
__nv_reservedSMEM_offset_0_alias:
	.zero		0


//--------------------- .nv.global                --------------------------
	.section	.nv.global,"aw",@nobits
.nv.global:
	.type		_ZN39_INTERNAL_0955f73e_4_k_cu_b80d446b_27944cute1_E,@object
	.size		_ZN39_INTERNAL_0955f73e_4_k_cu_b80d446b_27944cute1_E,(_ZN39_INTERNAL_0955f73e_4_k_cu_b80d446b_27944cuda3std3__45__cpo6cbeginE - _ZN39_INTERNAL_0955f73e_4_k_cu_b80d446b_27944cute1_E)
_ZN39_INTERNAL_0955f73e_4_k_cu_b80d446b_27944cute1_E:
	.zero		1
	.type		_ZN39_INTERNAL_0955f73e_4_k_cu_b80d446b_27944cuda3std3__45__cpo6cbeginE,@object
	.size		_ZN39_INTERNAL_0955f73e_4_k_cu_b80d446b_27944cuda3std3__45__cpo6cbeginE,(_ZN39_INTERNAL_0955f73e_4_k_cu_b80d446b_27944cuda3std3__48in_placeE - _ZN39_INTERNAL_0955f73e_4_k_cu_b80d446b_27944cuda3std3__45__cpo6cbeginE)
_ZN39_INTERNAL_0955f73e_4_k_cu_b80d446b_27944cuda3std3__45__cpo6cbeginE:
	.zero		1
	.type		_ZN39_INTERNAL_0955f73e_4_k_cu_b80d446b_27944cuda3std3__48in_placeE,@object
	.size		_ZN39_INTERNAL_0955f73e_4_k_cu_b80d446b_27944cuda3std3__48in_placeE,(_ZN39_INTERNAL_0955f73e_4_k_cu_b80d446b_27944cuda3std6ranges3__45__cpo9iter_moveE - _ZN39_INTERNAL_0955f73e_4_k_cu_b80d446b_27944cuda3std3__48in_placeE)
_ZN39_INTERNAL_0955f73e_4_k_cu_b80d446b_27944cuda3std3__48in_placeE:
	.zero		1
	.type		_ZN39_INTERNAL_0955f73e_4_k_cu_b80d446b_27944cuda3std6ranges3__45__cpo9iter_moveE,@object
	.size		_ZN39_INTERNAL_0955f73e_4_k_cu_b80d446b_27944cuda3std6ranges3__45__cpo9iter_moveE,(_ZN39_INTERNAL_0955f73e_4_k_cu_b80d446b_27944cuda3std3__45__cpo5beginE - _ZN39_INTERNAL_0955f73e_4_k_cu_b80d446b_27944cuda3std6ranges3__45__cpo9iter_moveE)
_ZN39_INTERNAL_0955f73e_4_k_cu_b80d446b_27944cuda3std6ranges3__45__cpo9iter_moveE:
	.zero		1
	.type		_ZN39_INTERNAL_0955f73e_4_k_cu_b80d446b_27944cuda3std3__45__cpo5beginE,@object
	.size		_ZN39_INTERNAL_0955f73e_4_k_cu_b80d446b_27944cuda3std3__45__cpo5beginE,(_ZN39_INTERNAL_0955f73e_4_k_cu_b80d446b_27944cuda3std3__441_GLOBAL__N__0955f73e_4_k_cu_b80d446b_27946ignoreE - _ZN39_INTERNAL_0955f73e_4_k_cu_b80d446b_27944cuda3std3__45__cpo5beginE)
_ZN39_INTERNAL_0955f73e_4_k_cu_b80d446b_27944cuda3std3__45__cpo5beginE:
	.zero		1
	.type		_ZN39_INTERNAL_0955f73e_4_k_cu_b80d446b_27944cuda3std3__441_GLOBAL__N__0955f73e_4_k_cu_b80d446b_27946ignoreE,@object
	.size		_ZN39_INTERNAL_0955f73e_4_k_cu_b80d446b_27944cuda3std3__441_GLOBAL__N__0955f73e_4_k_cu_b80d446b_27946ignoreE,(_ZN39_INTERNAL_0955f73e_4_k_cu_b80d446b_27944cute7productE - _ZN39_INTERNAL_0955f73e_4_k_cu_b80d446b_27944cuda3std3__441_GLOBAL__N__0955f73e_4_k_cu_b80d446b_27946ignoreE)
_ZN39_INTERNAL_0955f73e_4_k_cu_b80d446b_27944cuda3std3__441_GLOBAL__N__0955f73e_4_k_cu_b80d446b_27946ignoreE:
	.zero		1
	.type		_ZN39_INTERNAL_0955f73e_4_k_cu_b80d446b_27944cute7productE,@object
	.size		_ZN39_INTERNAL_0955f73e_4_k_cu_b80d446b_27944cute7productE,(_ZN39_INTERNAL_0955f73e_4_k_cu_b80d446b_27944cuda3std3__45__cpo3endE - _ZN39_INTERNAL_0955f73e_4_k_cu_b80d446b_27944cute7productE)
_ZN39_INTERNAL_0955f73e_4_k_cu_b80d446b_27944cute7productE:
	.zero		1
	.type		_ZN39_INTERNAL_0955f73e_4_k_cu_b80d446b_27944cuda3std3__45__cpo3endE,@object
	.size		_ZN39_INTERNAL_0955f73e_4_k_cu_b80d446b_27944cuda3std3__45__cpo3endE,(_ZN39_INTERNAL_0955f73e_4_k_cu_b80d446b_27944cuda3std3__419piecewise_constructE - _ZN39_INTERNAL_0955f73e_4_k_cu_b80d446b_27944cuda3std3__45__cpo3endE)
_ZN39_INTERNAL_0955f73e_4_k_cu_b80d446b_27944cuda3std3__45__cpo3endE:
	.zero		1
	.type		_ZN39_INTERNAL_0955f73e_4_k_cu_b80d446b_27944cuda3std3__419piecewise_constructE,@object
	.size		_ZN39_INTERNAL_0955f73e_4_k_cu_b80d446b_27944cuda3std3__419piecewise_constructE,(_ZN39_INTERNAL_0955f73e_4_k_cu_b80d446b_27944cuda3std3__45__cpo4cendE - _ZN39_INTERNAL_0955f73e_4_k_cu_b80d446b_27944cuda3std3__419piecewise_constructE)
_ZN39_INTERNAL_0955f73e_4_k_cu_b80d446b_27944cuda3std3__419piecewise_constructE:
	.zero		1
	.type		_ZN39_INTERNAL_0955f73e_4_k_cu_b80d446b_27944cuda3std3__45__cpo4cendE,@object
	.size		_ZN39_INTERNAL_0955f73e_4_k_cu_b80d446b_27944cuda3std3__45__cpo4cendE,(_ZN39_INTERNAL_0955f73e_4_k_cu_b80d446b_27944cuda3std6ranges3__45__cpo4swapE - _ZN39_INTERNAL_0955f73e_4_k_cu_b80d446b_27944cuda3std3__45__cpo4cendE)
_ZN39_INTERNAL_0955f73e_4_k_cu_b80d446b_27944cuda3std3__45__cpo4cendE:
	.zero		1
	.type		_ZN39_INTERNAL_0955f73e_4_k_cu_b80d446b_27944cuda3std6ranges3__45__cpo4swapE,@object
	.size		_ZN39_INTERNAL_0955f73e_4_k_cu_b80d446b_27944cuda3std6ranges3__45__cpo4swapE,(.L_9 - _ZN39_INTERNAL_0955f73e_4_k_cu_b80d446b_27944cuda3std6ranges3__45__cpo4swapE)
_ZN39_INTERNAL_0955f73e_4_k_cu_b80d446b_27944cuda3std6ranges3__45__cpo4swapE:
	.zero		1
.L_9:


//--------------------- .nv.constant0._ZN7cutlass13device_kernelINS_4fmha6kernel13FmhaKernelTmaINS1_10collective15FmhaMainloopTmaINS_6half_tEfN4cute5tupleIJNS7_1CILi64EEENS9_ILi256EEENS9_ILi192EEEEEENS4_13DefaultFusionEJEEENS4_15FmhaFwdEpilogueIS6_fNS8_IJSA_SC_SB_EEEEEJEEEEEvNT_6ParamsE --------------------------
	.section	.nv.constant0._ZN7cutlass13device_kernelINS_4fmha6kernel13FmhaKernelTmaINS1_10collective15FmhaMainloopTmaINS_6half_tEfN4cute5tupleIJNS7_1CILi64EEENS9_ILi256EEENS9_ILi192EEEEEENS4_13DefaultFusionEJEEENS4_15FmhaFwdEpilogueIS6_fNS8_IJSA_SC_SB_EEEEEJEEEEEvNT_6ParamsE,"a",@progbits
	.sectionflags	@""
	.align	4
.nv.constant0._ZN7cutlass13device_kernelINS_4fmha6kernel13FmhaKernelTmaINS1_10collective15FmhaMainloopTmaINS_6half_tEfN4cute5tupleIJNS7_1CILi64EEENS9_ILi256EEENS9_ILi192EEEEEENS4_13DefaultFusionEJEEENS4_15FmhaFwdEpilogueIS6_fNS8_IJSA_SC_SB_EEEEEJEEEEEvNT_6ParamsE:
	.zero		2688


//--------------------- SYMBOLS --------------------------

	.type		.nv.reservedSmem.offset0,@object
	.size		.nv.reservedSmem.offset0,0x4
	.type		__assertfail,@function
